//
// Generated by NVIDIA NVVM Compiler
//
// Compiler Build ID: CL-36424714
// Cuda compilation tools, release 13.0, V13.0.88
// Based on NVVM 20.0.0
//

.version 9.0
.target sm_100
.address_size 64

	// .globl	_Z11scoreKernelPKfS0_Pf
// _ZZ11scoreKernelPKfS0_PfE7sharedQ has been demoted
// _ZZ11scoreKernelPKfS0_PfE7sharedK has been demoted
// _ZZ12outputKernelPKfS0_PfE7sharedS has been demoted
// _ZZ12outputKernelPKfS0_PfE7sharedV has been demoted

.visible .entry _Z11scoreKernelPKfS0_Pf(
	.param .u64 .ptr .align 1 _Z11scoreKernelPKfS0_Pf_param_0,
	.param .u64 .ptr .align 1 _Z11scoreKernelPKfS0_Pf_param_1,
	.param .u64 .ptr .align 1 _Z11scoreKernelPKfS0_Pf_param_2
)
{
	.reg .pred 	%p<8>;
	.reg .b32 	%r<37>;
	.reg .b32 	%f<52>;
	.reg .b64 	%rd<13>;
	// demoted variable
	.shared .align 4 .b8 _ZZ11scoreKernelPKfS0_PfE7sharedQ[1024];
	// demoted variable
	.shared .align 4 .b8 _ZZ11scoreKernelPKfS0_PfE7sharedK[1024];
	ld.param.u64 	%rd1, [_Z11scoreKernelPKfS0_Pf_param_0];
	ld.param.u64 	%rd2, [_Z11scoreKernelPKfS0_Pf_param_1];
	ld.param.u64 	%rd3, [_Z11scoreKernelPKfS0_Pf_param_2];
	mov.u32 	%r6, %tid.x;
	mov.u32 	%r2, %tid.y;
	mov.u32 	%r7, %ctaid.x;
	mov.u32 	%r8, %ctaid.y;
	shl.b32 	%r9, %r7, 4;
	add.s32 	%r3, %r9, %r6;
	shl.b32 	%r10, %r8, 4;
	add.s32 	%r4, %r10, %r2;
	setp.gt.u32 	%p1, %r4, 4;
	setp.gt.u32 	%p2, %r6, 5;
	shl.b32 	%r11, %r2, 6;
	mov.u32 	%r12, _ZZ11scoreKernelPKfS0_PfE7sharedQ;
	add.s32 	%r5, %r12, %r11;
	or.pred  	%p3, %p1, %p2;
	@%p3 bra 	$L__BB0_2;
	cvta.to.global.u64 	%rd4, %rd1;
	mad.lo.s32 	%r16, %r4, 6, %r6;
	mul.wide.u32 	%rd5, %r16, 4;
	add.s64 	%rd6, %rd4, %rd5;
	ld.global.nc.f32 	%f2, [%rd6];
	shl.b32 	%r17, %r6, 2;
	add.s32 	%r18, %r5, %r17;
	st.shared.f32 	[%r18], %f2;
	bra.uni 	$L__BB0_3;
$L__BB0_2:
	shl.b32 	%r13, %r6, 2;
	add.s32 	%r14, %r5, %r13;
	mov.b32 	%r15, 0;
	st.shared.u32 	[%r14], %r15;
$L__BB0_3:
	setp.gt.u32 	%p4, %r3, 4;
	setp.gt.u32 	%p5, %r2, 5;
	or.pred  	%p6, %p4, %p5;
	@%p6 bra 	$L__BB0_5;
	mad.lo.s32 	%r26, %r2, 5, %r3;
	cvta.to.global.u64 	%rd7, %rd2;
	mul.wide.u32 	%rd8, %r26, 4;
	add.s64 	%rd9, %rd7, %rd8;
	ld.global.nc.f32 	%f3, [%rd9];
	mov.u32 	%r28, _ZZ11scoreKernelPKfS0_PfE7sharedK;
	add.s32 	%r29, %r28, %r11;
	shl.b32 	%r30, %r6, 2;
	add.s32 	%r31, %r29, %r30;
	st.shared.f32 	[%r31], %f3;
	bra.uni 	$L__BB0_6;
$L__BB0_5:
	mov.u32 	%r21, _ZZ11scoreKernelPKfS0_PfE7sharedK;
	add.s32 	%r22, %r21, %r11;
	shl.b32 	%r23, %r6, 2;
	add.s32 	%r24, %r22, %r23;
	mov.b32 	%r25, 0;
	st.shared.u32 	[%r24], %r25;
$L__BB0_6:
	bar.sync 	0;
	shl.b32 	%r32, %r6, 2;
	mov.u32 	%r33, _ZZ11scoreKernelPKfS0_PfE7sharedK;
	add.s32 	%r34, %r33, %r32;
	ld.shared.f32 	%f4, [%r5];
	ld.shared.f32 	%f5, [%r34];
	fma.rn.f32 	%f6, %f4, %f5, 0f00000000;
	ld.shared.f32 	%f7, [%r5+4];
	ld.shared.f32 	%f8, [%r34+64];
	fma.rn.f32 	%f9, %f7, %f8, %f6;
	ld.shared.f32 	%f10, [%r5+8];
	ld.shared.f32 	%f11, [%r34+128];
	fma.rn.f32 	%f12, %f10, %f11, %f9;
	ld.shared.f32 	%f13, [%r5+12];
	ld.shared.f32 	%f14, [%r34+192];
	fma.rn.f32 	%f15, %f13, %f14, %f12;
	ld.shared.f32 	%f16, [%r5+16];
	ld.shared.f32 	%f17, [%r34+256];
	fma.rn.f32 	%f18, %f16, %f17, %f15;
	ld.shared.f32 	%f19, [%r5+20];
	ld.shared.f32 	%f20, [%r34+320];
	fma.rn.f32 	%f21, %f19, %f20, %f18;
	ld.shared.f32 	%f22, [%r5+24];
	ld.shared.f32 	%f23, [%r34+384];
	fma.rn.f32 	%f24, %f22, %f23, %f21;
	ld.shared.f32 	%f25, [%r5+28];
	ld.shared.f32 	%f26, [%r34+448];
	fma.rn.f32 	%f27, %f25, %f26, %f24;
	ld.shared.f32 	%f28, [%r5+32];
	ld.shared.f32 	%f29, [%r34+512];
	fma.rn.f32 	%f30, %f28, %f29, %f27;
	ld.shared.f32 	%f31, [%r5+36];
	ld.shared.f32 	%f32, [%r34+576];
	fma.rn.f32 	%f33, %f31, %f32, %f30;
	ld.shared.f32 	%f34, [%r5+40];
	ld.shared.f32 	%f35, [%r34+640];
	fma.rn.f32 	%f36, %f34, %f35, %f33;
	ld.shared.f32 	%f37, [%r5+44];
	ld.shared.f32 	%f38, [%r34+704];
	fma.rn.f32 	%f39, %f37, %f38, %f36;
	ld.shared.f32 	%f40, [%r5+48];
	ld.shared.f32 	%f41, [%r34+768];
	fma.rn.f32 	%f42, %f40, %f41, %f39;
	ld.shared.f32 	%f43, [%r5+52];
	ld.shared.f32 	%f44, [%r34+832];
	fma.rn.f32 	%f45, %f43, %f44, %f42;
	ld.shared.f32 	%f46, [%r5+56];
	ld.shared.f32 	%f47, [%r34+896];
	fma.rn.f32 	%f48, %f46, %f47, %f45;
	ld.shared.f32 	%f49, [%r5+60];
	ld.shared.f32 	%f50, [%r34+960];
	fma.rn.f32 	%f1, %f49, %f50, %f48;
	bar.sync 	0;
	max.u32 	%r35, %r4, %r3;
	setp.gt.u32 	%p7, %r35, 4;
	@%p7 bra 	$L__BB0_8;
	div.rn.f32 	%f51, %f1, 0f401CC471;
	mad.lo.s32 	%r36, %r4, 5, %r3;
	cvta.to.global.u64 	%rd10, %rd3;
	mul.wide.u32 	%rd11, %r36, 4;
	add.s64 	%rd12, %rd10, %rd11;
	st.global.f32 	[%rd12], %f51;
$L__BB0_8:
	ret;

}
	// .globl	_Z13softmaxKernelPKfPf
.visible .entry _Z13softmaxKernelPKfPf(
	.param .u64 .ptr .align 1 _Z13softmaxKernelPKfPf_param_0,
	.param .u64 .ptr .align 1 _Z13softmaxKernelPKfPf_param_1
)
{
	.reg .pred 	%p<2>;
	.reg .b32 	%r<16>;
	.reg .b32 	%f<78>;
	.reg .b64 	%rd<8>;

	ld.param.u64 	%rd1, [_Z13softmaxKernelPKfPf_param_0];
	ld.param.u64 	%rd2, [_Z13softmaxKernelPKfPf_param_1];
	mov.u32 	%r2, %ctaid.y;
	mov.u32 	%r3, %ntid.y;
	mov.u32 	%r4, %tid.y;
	mad.lo.s32 	%r1, %r2, %r3, %r4;
	setp.gt.u32 	%p1, %r1, 4;
	@%p1 bra 	$L__BB1_2;
	cvta.to.global.u64 	%rd3, %rd2;
	cvta.to.global.u64 	%rd4, %rd1;
	mul.lo.s32 	%r5, %r1, 5;
	mul.wide.u32 	%rd5, %r5, 4;
	add.s64 	%rd6, %rd4, %rd5;
	ld.global.nc.f32 	%f1, [%rd6];
	max.f32 	%f2, %f1, 0fF149F2CA;
	ld.global.nc.f32 	%f3, [%rd6+4];
	max.f32 	%f4, %f2, %f3;
	ld.global.nc.f32 	%f5, [%rd6+8];
	max.f32 	%f6, %f4, %f5;
	ld.global.nc.f32 	%f7, [%rd6+12];
	max.f32 	%f8, %f6, %f7;
	ld.global.nc.f32 	%f9, [%rd6+16];
	max.f32 	%f10, %f8, %f9;
	sub.f32 	%f11, %f1, %f10;
	fma.rn.f32 	%f12, %f11, 0f3BBB989D, 0f3F000000;
	cvt.sat.f32.f32 	%f13, %f12;
	mov.f32 	%f14, 0f4B400001;
	mov.f32 	%f15, 0f437C0000;
	fma.rm.f32 	%f16, %f13, %f15, %f14;
	add.f32 	%f17, %f16, 0fCB40007F;
	neg.f32 	%f18, %f17;
	fma.rn.f32 	%f19, %f11, 0f3FB8AA3B, %f18;
	fma.rn.f32 	%f20, %f11, 0f32A57060, %f19;
	mov.b32 	%r6, %f16;
	shl.b32 	%r7, %r6, 23;
	mov.b32 	%f21, %r7;
	ex2.approx.ftz.f32 	%f22, %f20;
	mul.f32 	%f23, %f22, %f21;
	add.s64 	%rd7, %rd3, %rd5;
	add.f32 	%f24, %f23, 0f00000000;
	sub.f32 	%f25, %f3, %f10;
	fma.rn.f32 	%f26, %f25, 0f3BBB989D, 0f3F000000;
	cvt.sat.f32.f32 	%f27, %f26;
	fma.rm.f32 	%f28, %f27, %f15, %f14;
	add.f32 	%f29, %f28, 0fCB40007F;
	neg.f32 	%f30, %f29;
	fma.rn.f32 	%f31, %f25, 0f3FB8AA3B, %f30;
	fma.rn.f32 	%f32, %f25, 0f32A57060, %f31;
	mov.b32 	%r8, %f28;
	shl.b32 	%r9, %r8, 23;
	mov.b32 	%f33, %r9;
	ex2.approx.ftz.f32 	%f34, %f32;
	mul.f32 	%f35, %f34, %f33;
	add.f32 	%f36, %f24, %f35;
	sub.f32 	%f37, %f5, %f10;
	fma.rn.f32 	%f38, %f37, 0f3BBB989D, 0f3F000000;
	cvt.sat.f32.f32 	%f39, %f38;
	fma.rm.f32 	%f40, %f39, %f15, %f14;
	add.f32 	%f41, %f40, 0fCB40007F;
	neg.f32 	%f42, %f41;
	fma.rn.f32 	%f43, %f37, 0f3FB8AA3B, %f42;
	fma.rn.f32 	%f44, %f37, 0f32A57060, %f43;
	mov.b32 	%r10, %f40;
	shl.b32 	%r11, %r10, 23;
	mov.b32 	%f45, %r11;
	ex2.approx.ftz.f32 	%f46, %f44;
	mul.f32 	%f47, %f46, %f45;
	add.f32 	%f48, %f36, %f47;
	sub.f32 	%f49, %f7, %f10;
	fma.rn.f32 	%f50, %f49, 0f3BBB989D, 0f3F000000;
	cvt.sat.f32.f32 	%f51, %f50;
	fma.rm.f32 	%f52, %f51, %f15, %f14;
	add.f32 	%f53, %f52, 0fCB40007F;
	neg.f32 	%f54, %f53;
	fma.rn.f32 	%f55, %f49, 0f3FB8AA3B, %f54;
	fma.rn.f32 	%f56, %f49, 0f32A57060, %f55;
	mov.b32 	%r12, %f52;
	shl.b32 	%r13, %r12, 23;
	mov.b32 	%f57, %r13;
	ex2.approx.ftz.f32 	%f58, %f56;
	mul.f32 	%f59, %f58, %f57;
	add.f32 	%f60, %f48, %f59;
	sub.f32 	%f61, %f9, %f10;
	fma.rn.f32 	%f62, %f61, 0f3BBB989D, 0f3F000000;
	cvt.sat.f32.f32 	%f63, %f62;
	fma.rm.f32 	%f64, %f63, %f15, %f14;
	add.f32 	%f65, %f64, 0fCB40007F;
	neg.f32 	%f66, %f65;
	fma.rn.f32 	%f67, %f61, 0f3FB8AA3B, %f66;
	fma.rn.f32 	%f68, %f61, 0f32A57060, %f67;
	mov.b32 	%r14, %f64;
	shl.b32 	%r15, %r14, 23;
	mov.b32 	%f69, %r15;
	ex2.approx.ftz.f32 	%f70, %f68;
	mul.f32 	%f71, %f70, %f69;
	add.f32 	%f72, %f60, %f71;
	div.rn.f32 	%f73, %f23, %f72;
	st.global.f32 	[%rd7], %f73;
	div.rn.f32 	%f74, %f35, %f72;
	st.global.f32 	[%rd7+4], %f74;
	div.rn.f32 	%f75, %f47, %f72;
	st.global.f32 	[%rd7+8], %f75;
	div.rn.f32 	%f76, %f59, %f72;
	st.global.f32 	[%rd7+12], %f76;
	div.rn.f32 	%f77, %f71, %f72;
	st.global.f32 	[%rd7+16], %f77;
$L__BB1_2:
	ret;

}
	// .globl	_Z12outputKernelPKfS0_Pf
.visible .entry _Z12outputKernelPKfS0_Pf(
	.param .u64 .ptr .align 1 _Z12outputKernelPKfS0_Pf_param_0,
	.param .u64 .ptr .align 1 _Z12outputKernelPKfS0_Pf_param_1,
	.param .u64 .ptr .align 1 _Z12outputKernelPKfS0_Pf_param_2
)
{
	.reg .pred 	%p<8>;
	.reg .b32 	%r<36>;
	.reg .b32 	%f<51>;
	.reg .b64 	%rd<13>;
	// demoted variable
	.shared .align 4 .b8 _ZZ12outputKernelPKfS0_PfE7sharedS[1024];
	// demoted variable
	.shared .align 4 .b8 _ZZ12outputKernelPKfS0_PfE7sharedV[1024];
	ld.param.u64 	%rd1, [_Z12outputKernelPKfS0_Pf_param_0];
	ld.param.u64 	%rd2, [_Z12outputKernelPKfS0_Pf_param_1];
	ld.param.u64 	%rd3, [_Z12outputKernelPKfS0_Pf_param_2];
	mov.u32 	%r6, %tid.x;
	mov.u32 	%r2, %tid.y;
	mov.u32 	%r7, %ctaid.x;
	mov.u32 	%r8, %ctaid.y;
	shl.b32 	%r9, %r7, 4;
	add.s32 	%r3, %r9, %r6;
	shl.b32 	%r10, %r8, 4;
	add.s32 	%r4, %r10, %r2;
	max.u32 	%r11, %r4, %r6;
	setp.gt.u32 	%p1, %r11, 4;
	shl.b32 	%r12, %r2, 6;
	mov.u32 	%r13, _ZZ12outputKernelPKfS0_PfE7sharedS;
	add.s32 	%r5, %r13, %r12;
	@%p1 bra 	$L__BB2_2;
	cvta.to.global.u64 	%rd4, %rd1;
	mad.lo.s32 	%r17, %r4, 5, %r6;
	mul.wide.u32 	%rd5, %r17, 4;
	add.s64 	%rd6, %rd4, %rd5;
	ld.global.nc.f32 	%f2, [%rd6];
	shl.b32 	%r18, %r6, 2;
	add.s32 	%r19, %r5, %r18;
	st.shared.f32 	[%r19], %f2;
	bra.uni 	$L__BB2_3;
$L__BB2_2:
	shl.b32 	%r14, %r6, 2;
	add.s32 	%r15, %r5, %r14;
	mov.b32 	%r16, 0;
	st.shared.u32 	[%r15], %r16;
$L__BB2_3:
	setp.gt.u32 	%p2, %r2, 4;
	setp.gt.u32 	%p3, %r3, 5;
	or.pred  	%p4, %p2, %p3;
	@%p4 bra 	$L__BB2_5;
	mad.lo.s32 	%r26, %r2, 6, %r3;
	cvta.to.global.u64 	%rd7, %rd2;
	mul.wide.u32 	%rd8, %r26, 4;
	add.s64 	%rd9, %rd7, %rd8;
	ld.global.nc.f32 	%f3, [%rd9];
	mov.u32 	%r28, _ZZ12outputKernelPKfS0_PfE7sharedV;
	add.s32 	%r29, %r28, %r12;
	shl.b32 	%r30, %r6, 2;
	add.s32 	%r31, %r29, %r30;
	st.shared.f32 	[%r31], %f3;
	bra.uni 	$L__BB2_6;
$L__BB2_5:
	mov.u32 	%r21, _ZZ12outputKernelPKfS0_PfE7sharedV;
	add.s32 	%r22, %r21, %r12;
	shl.b32 	%r23, %r6, 2;
	add.s32 	%r24, %r22, %r23;
	mov.b32 	%r25, 0;
	st.shared.u32 	[%r24], %r25;
$L__BB2_6:
	setp.gt.u32 	%p5, %r3, 5;
	setp.gt.u32 	%p6, %r4, 4;
	bar.sync 	0;
	shl.b32 	%r32, %r6, 2;
	mov.u32 	%r33, _ZZ12outputKernelPKfS0_PfE7sharedV;
	add.s32 	%r34, %r33, %r32;
	ld.shared.f32 	%f4, [%r5];
	ld.shared.f32 	%f5, [%r34];
	fma.rn.f32 	%f6, %f4, %f5, 0f00000000;
	ld.shared.f32 	%f7, [%r5+4];
	ld.shared.f32 	%f8, [%r34+64];
	fma.rn.f32 	%f9, %f7, %f8, %f6;
	ld.shared.f32 	%f10, [%r5+8];
	ld.shared.f32 	%f11, [%r34+128];
	fma.rn.f32 	%f12, %f10, %f11, %f9;
	ld.shared.f32 	%f13, [%r5+12];
	ld.shared.f32 	%f14, [%r34+192];
	fma.rn.f32 	%f15, %f13, %f14, %f12;
	ld.shared.f32 	%f16, [%r5+16];
	ld.shared.f32 	%f17, [%r34+256];
	fma.rn.f32 	%f18, %f16, %f17, %f15;
	ld.shared.f32 	%f19, [%r5+20];
	ld.shared.f32 	%f20, [%r34+320];
	fma.rn.f32 	%f21, %f19, %f20, %f18;
	ld.shared.f32 	%f22, [%r5+24];
	ld.shared.f32 	%f23, [%r34+384];
	fma.rn.f32 	%f24, %f22, %f23, %f21;
	ld.shared.f32 	%f25, [%r5+28];
	ld.shared.f32 	%f26, [%r34+448];
	fma.rn.f32 	%f27, %f25, %f26, %f24;
	ld.shared.f32 	%f28, [%r5+32];
	ld.shared.f32 	%f29, [%r34+512];
	fma.rn.f32 	%f30, %f28, %f29, %f27;
	ld.shared.f32 	%f31, [%r5+36];
	ld.shared.f32 	%f32, [%r34+576];
	fma.rn.f32 	%f33, %f31, %f32, %f30;
	ld.shared.f32 	%f34, [%r5+40];
	ld.shared.f32 	%f35, [%r34+640];
	fma.rn.f32 	%f36, %f34, %f35, %f33;
	ld.shared.f32 	%f37, [%r5+44];
	ld.shared.f32 	%f38, [%r34+704];
	fma.rn.f32 	%f39, %f37, %f38, %f36;
	ld.shared.f32 	%f40, [%r5+48];
	ld.shared.f32 	%f41, [%r34+768];
	fma.rn.f32 	%f42, %f40, %f41, %f39;
	ld.shared.f32 	%f43, [%r5+52];
	ld.shared.f32 	%f44, [%r34+832];
	fma.rn.f32 	%f45, %f43, %f44, %f42;
	ld.shared.f32 	%f46, [%r5+56];
	ld.shared.f32 	%f47, [%r34+896];
	fma.rn.f32 	%f48, %f46, %f47, %f45;
	ld.shared.f32 	%f49, [%r5+60];
	ld.shared.f32 	%f50, [%r34+960];
	fma.rn.f32 	%f1, %f49, %f50, %f48;
	bar.sync 	0;
	or.pred  	%p7, %p6, %p5;
	@%p7 bra 	$L__BB2_8;
	mad.lo.s32 	%r35, %r4, 6, %r3;
	cvta.to.global.u64 	%rd10, %rd3;
	mul.wide.u32 	%rd11, %r35, 4;
	add.s64 	%rd12, %rd10, %rd11;
	st.global.f32 	[%rd12], %f1;
$L__BB2_8:
	ret;

}


// ===== COMPILED SASS (sm_100) =====

	.target	sm_100

	.elftype	@"ET_EXEC"


//--------------------- .note.nv.tkinfo           --------------------------
	.section	.note.nv.tkinfo,"",@"SHT_NOTE"
	.sectionflags	@"SHF_NOTE_NV_TKINFO"
	.tkinfo
        /*0018*/ 	.word	0x00000002
        /*0030*/ 	.string	""
        /*0030*/ 	.string	"ptxas"
        /*0030*/ 	.string	"Cuda compilation tools, release 13.0, V13.0.88"
        /*0030*/ 	.string	"Build cuda_13.0.r13.0/compiler.36424714_0"
        /*0030*/ 	.string	"-arch sm_100 -m 64 "



//--------------------- .note.nv.cuinfo           --------------------------
	.section	.note.nv.cuinfo,"",@"SHT_NOTE"
	.sectionflags	@"SHF_NOTE_NV_CUINFO"
        /*0018*/ 	.short	0x0002
        /*001a*/ 	.short	0x0064
        /*001c*/ 	.short	0x0082
	.zero		2


//--------------------- .nv.info                  --------------------------
	.section	.nv.info,"",@"SHT_CUDA_INFO"
	.align	4


	//----- nvinfo : EIATTR_REGCOUNT
	.align		4
        /*0000*/ 	.byte	0x04, 0x2f
        /*0002*/ 	.short	(.L_1 - .L_0)
	.align		4
.L_0:
        /*0004*/ 	.word	index@(_Z11scoreKernelPKfS0_Pf)
        /*0008*/ 	.word	0x0000001e


	//----- nvinfo : EIATTR_FRAME_SIZE
	.align		4
.L_1:
        /*000c*/ 	.byte	0x04, 0x11
        /*000e*/ 	.short	(.L_3 - .L_2)
	.align		4
.L_2:
        /*0010*/ 	.word	index@($__internal_1_$__cuda_sm3x_div_rn_noftz_f32_slowpath)
        /*0014*/ 	.word	0x00000000


	//----- nvinfo : EIATTR_FRAME_SIZE
	.align		4
.L_3:
        /*0018*/ 	.byte	0x04, 0x11
        /*001a*/ 	.short	(.L_5 - .L_4)
	.align		4
.L_4:
        /*001c*/ 	.word	index@(_Z11scoreKernelPKfS0_Pf)
        /*0020*/ 	.word	0x00000000


	//----- nvinfo : EIATTR_REGCOUNT
	.align		4
.L_5:
        /*0024*/ 	.byte	0x04, 0x2f
        /*0026*/ 	.short	(.L_7 - .L_6)
	.align		4
.L_6:
        /*0028*/ 	.word	index@(_Z13softmaxKernelPKfPf)
        /*002c*/ 	.word	0x00000014


	//----- nvinfo : EIATTR_FRAME_SIZE
	.align		4
.L_7:
        /*0030*/ 	.byte	0x04, 0x11
        /*0032*/ 	.short	(.L_9 - .L_8)
	.align		4
.L_8:
        /*0034*/ 	.word	index@($__internal_0_$__cuda_sm3x_div_rn_noftz_f32_slowpath)
        /*0038*/ 	.word	0x00000000


	//----- nvinfo : EIATTR_FRAME_SIZE
	.align		4
.L_9:
        /*003c*/ 	.byte	0x04, 0x11
        /*003e*/ 	.short	(.L_11 - .L_10)
	.align		4
.L_10:
        /*0040*/ 	.word	index@(_Z13softmaxKernelPKfPf)
        /*0044*/ 	.word	0x00000000


	//----- nvinfo : EIATTR_REGCOUNT
	.align		4
.L_11:
        /*0048*/ 	.byte	0x04, 0x2f
        /*004a*/ 	.short	(.L_13 - .L_12)
	.align		4
.L_12:
        /*004c*/ 	.word	index@(_Z12outputKernelPKfS0_Pf)
        /*0050*/ 	.word	0x0000001e


	//----- nvinfo : EIATTR_FRAME_SIZE
	.align		4
.L_13:
        /*0054*/ 	.byte	0x04, 0x11
        /*0056*/ 	.short	(.L_15 - .L_14)
	.align		4
.L_14:
        /*0058*/ 	.word	index@(_Z12outputKernelPKfS0_Pf)
        /*005c*/ 	.word	0x00000000


	//----- nvinfo : EIATTR_MIN_STACK_SIZE
	.align		4
.L_15:
        /*0060*/ 	.byte	0x04, 0x12
        /*0062*/ 	.short	(.L_17 - .L_16)
	.align		4
.L_16:
        /*0064*/ 	.word	index@(_Z12outputKernelPKfS0_Pf)
        /*0068*/ 	.word	0x00000000


	//----- nvinfo : EIATTR_MIN_STACK_SIZE
	.align		4
.L_17:
        /*006c*/ 	.byte	0x04, 0x12
        /*006e*/ 	.short	(.L_19 - .L_18)
	.align		4
.L_18:
        /*0070*/ 	.word	index@(_Z13softmaxKernelPKfPf)
        /*0074*/ 	.word	0x00000000


	//----- nvinfo : EIATTR_MIN_STACK_SIZE
	.align		4
.L_19:
        /*0078*/ 	.byte	0x04, 0x12
        /*007a*/ 	.short	(.L_21 - .L_20)
	.align		4
.L_20:
        /*007c*/ 	.word	index@(_Z11scoreKernelPKfS0_Pf)
        /*0080*/ 	.word	0x00000000
.L_21:


//--------------------- .nv.compat                --------------------------
	.section	.nv.compat,"",@"SHT_CUDA_COMPAT_INFO"
	.align	4
        /*0000*/ 	.byte	0x02, 0x09, 0x00, 0x00, 0x02, 0x02, 0x01, 0x00, 0x02, 0x05, 0x05, 0x00, 0x03, 0x07, 0x01, 0x01
        /*0010*/ 	.byte	0x02, 0x03, 0x00, 0x00, 0x02, 0x06, 0x01, 0x00, 0x04, 0x0b, 0x08, 0x00, 0x01, 0x00, 0x00, 0x00
        /*0020*/ 	.byte	0x00, 0x00, 0x00, 0x00


//--------------------- .nv.info._Z12outputKernelPKfS0_Pf --------------------------
	.section	.nv.info._Z12outputKernelPKfS0_Pf,"",@"SHT_CUDA_INFO"
	.sectionflags	@""
	.align	4


	//----- nvinfo : EIATTR_CUDA_API_VERSION
	.align		4
        /*0000*/ 	.byte	0x04, 0x37
        /*0002*/ 	.short	(.L_23 - .L_22)
.L_22:
        /*0004*/ 	.word	0x00000082


	//----- nvinfo : EIATTR_KPARAM_INFO
	.align		4
.L_23:
        /*0008*/ 	.byte	0x04, 0x17
        /*000a*/ 	.short	(.L_25 - .L_24)
.L_24:
        /*000c*/ 	.word	0x00000000
        /*0010*/ 	.short	0x0002
        /*0012*/ 	.short	0x0010
        /*0014*/ 	.byte	0x00, 0xf5, 0x21, 0x00


	//----- nvinfo : EIATTR_KPARAM_INFO
	.align		4
.L_25:
        /*0018*/ 	.byte	0x04, 0x17
        /*001a*/ 	.short	(.L_27 - .L_26)
.L_26:
        /*001c*/ 	.word	0x00000000
        /*0020*/ 	.short	0x0001
        /*0022*/ 	.short	0x0008
        /*0024*/ 	.byte	0x00, 0xf5, 0x21, 0x00


	//----- nvinfo : EIATTR_KPARAM_INFO
	.align		4
.L_27:
        /*0028*/ 	.byte	0x04, 0x17
        /*002a*/ 	.short	(.L_29 - .L_28)
.L_28:
        /*002c*/ 	.word	0x00000000
        /*0030*/ 	.short	0x0000
        /*0032*/ 	.short	0x0000
        /*0034*/ 	.byte	0x00, 0xf5, 0x21, 0x00


	//----- nvinfo : EIATTR_SPARSE_MMA_MASK
	.align		4
.L_29:
        /*0038*/ 	.byte	0x03, 0x50
        /*003a*/ 	.short	0x0000


	//----- nvinfo : EIATTR_MAXREG_COUNT
	.align		4
        /*003c*/ 	.byte	0x03, 0x1b
        /*003e*/ 	.short	0x00ff


	//----- nvinfo : EIATTR_NUM_BARRIERS
	.align		4
        /*0040*/ 	.byte	0x02, 0x4c
        /*0042*/ 	.byte	0x01
	.zero		1


	//----- nvinfo : EIATTR_MERCURY_ISA_VERSION
	.align		4
        /*0044*/ 	.byte	0x03, 0x5f
        /*0046*/ 	.short	0x0101


	//----- nvinfo : EIATTR_VRC_CTA_INIT_COUNT
	.align		4
        /*0048*/ 	.byte	0x02, 0x4a
	.zero		1
	.zero		1


	//----- nvinfo : EIATTR_EXIT_INSTR_OFFSETS
	.align		4
        /*004c*/ 	.byte	0x04, 0x1c
        /*004e*/ 	.short	(.L_31 - .L_30)


	//   ....[0]....
.L_30:
        /*0050*/ 	.word	0x00000460


	//   ....[1]....
        /*0054*/ 	.word	0x00000520


	//----- nvinfo : EIATTR_CBANK_PARAM_SIZE
	.align		4
.L_31:
        /*0058*/ 	.byte	0x03, 0x19
        /*005a*/ 	.short	0x0018


	//----- nvinfo : EIATTR_PARAM_CBANK
	.align		4
        /*005c*/ 	.byte	0x04, 0x0a
        /*005e*/ 	.short	(.L_33 - .L_32)
	.align		4
.L_32:
        /*0060*/ 	.word	index@(.nv.constant0._Z12outputKernelPKfS0_Pf)
        /*0064*/ 	.short	0x0380
        /*0066*/ 	.short	0x0018


	//----- nvinfo : EIATTR_SW_WAR
	.align		4
.L_33:
        /*0068*/ 	.byte	0x04, 0x36
        /*006a*/ 	.short	(.L_35 - .L_34)
.L_34:
        /*006c*/ 	.word	0x00000008
.L_35:


//--------------------- .nv.info._Z13softmaxKernelPKfPf --------------------------
	.section	.nv.info._Z13softmaxKernelPKfPf,"",@"SHT_CUDA_INFO"
	.sectionflags	@""
	.align	4


	//----- nvinfo : EIATTR_CUDA_API_VERSION
	.align		4
        /*0000*/ 	.byte	0x04, 0x37
        /*0002*/ 	.short	(.L_37 - .L_36)
.L_36:
        /*0004*/ 	.word	0x00000082


	//----- nvinfo : EIATTR_KPARAM_INFO
	.align		4
.L_37:
        /*0008*/ 	.byte	0x04, 0x17
        /*000a*/ 	.short	(.L_39 - .L_38)
.L_38:
        /*000c*/ 	.word	0x00000000
        /*0010*/ 	.short	0x0001
        /*0012*/ 	.short	0x0008
        /*0014*/ 	.byte	0x00, 0xf5, 0x21, 0x00


	//----- nvinfo : EIATTR_KPARAM_INFO
	.align		4
.L_39:
        /*0018*/ 	.byte	0x04, 0x17
        /*001a*/ 	.short	(.L_41 - .L_40)
.L_40:
        /*001c*/ 	.word	0x00000000
        /*0020*/ 	.short	0x0000
        /*0022*/ 	.short	0x0000
        /*0024*/ 	.byte	0x00, 0xf5, 0x21, 0x00


	//----- nvinfo : EIATTR_SPARSE_MMA_MASK
	.align		4
.L_41:
        /*0028*/ 	.byte	0x03, 0x50
        /*002a*/ 	.short	0x0000


	//----- nvinfo : EIATTR_MAXREG_COUNT
	.align		4
        /*002c*/ 	.byte	0x03, 0x1b
        /*002e*/ 	.short	0x00ff


	//----- nvinfo : EIATTR_MERCURY_ISA_VERSION
	.align		4
        /*0030*/ 	.byte	0x03, 0x5f
        /*0032*/ 	.short	0x0101


	//----- nvinfo : EIATTR_VRC_CTA_INIT_COUNT
	.align		4
        /*0034*/ 	.byte	0x02, 0x4a
	.zero		1
	.zero		1


	//----- nvinfo : EIATTR_EXIT_INSTR_OFFSETS
	.align		4
        /*0038*/ 	.byte	0x04, 0x1c
        /*003a*/ 	.short	(.L_43 - .L_42)


	//   ....[0]....
.L_42:
        /*003c*/ 	.word	0x00000060


	//   ....[1]....
        /*0040*/ 	.word	0x00000910


	//----- nvinfo : EIATTR_CRS_STACK_SIZE
	.align		4
.L_43:
        /*0044*/ 	.byte	0x04, 0x1e
        /*0046*/ 	.short	(.L_45 - .L_44)
.L_44:
        /*0048*/ 	.word	0x00000000


	//----- nvinfo : EIATTR_CBANK_PARAM_SIZE
	.align		4
.L_45:
        /*004c*/ 	.byte	0x03, 0x19
        /*004e*/ 	.short	0x0010


	//----- nvinfo : EIATTR_PARAM_CBANK
	.align		4
        /*0050*/ 	.byte	0x04, 0x0a
        /*0052*/ 	.short	(.L_47 - .L_46)
	.align		4
.L_46:
        /*0054*/ 	.word	index@(.nv.constant0._Z13softmaxKernelPKfPf)
        /*0058*/ 	.short	0x0380
        /*005a*/ 	.short	0x0010


	//----- nvinfo : EIATTR_SW_WAR
	.align		4
.L_47:
        /*005c*/ 	.byte	0x04, 0x36
        /*005e*/ 	.short	(.L_49 - .L_48)
.L_48:
        /*0060*/ 	.word	0x00000008
.L_49:


//--------------------- .nv.info._Z11scoreKernelPKfS0_Pf --------------------------
	.section	.nv.info._Z11scoreKernelPKfS0_Pf,"",@"SHT_CUDA_INFO"
	.sectionflags	@""
	.align	4


	//----- nvinfo : EIATTR_CUDA_API_VERSION
	.align		4
        /*0000*/ 	.byte	0x04, 0x37
        /*0002*/ 	.short	(.L_51 - .L_50)
.L_50:
        /*0004*/ 	.word	0x00000082


	//----- nvinfo : EIATTR_KPARAM_INFO
	.align		4
.L_51:
        /*0008*/ 	.byte	0x04, 0x17
        /*000a*/ 	.short	(.L_53 - .L_52)
.L_52:
        /*000c*/ 	.word	0x00000000
        /*0010*/ 	.short	0x0002
        /*0012*/ 	.short	0x0010
        /*0014*/ 	.byte	0x00, 0xf5, 0x21, 0x00


	//----- nvinfo : EIATTR_KPARAM_INFO
	.align		4
.L_53:
        /*0018*/ 	.byte	0x04, 0x17
        /*001a*/ 	.short	(.L_55 - .L_54)
.L_54:
        /*001c*/ 	.word	0x00000000
        /*0020*/ 	.short	0x0001
        /*0022*/ 	.short	0x0008
        /*0024*/ 	.byte	0x00, 0xf5, 0x21, 0x00


	//----- nvinfo : EIATTR_KPARAM_INFO
	.align		4
.L_55:
        /*0028*/ 	.byte	0x04, 0x17
        /*002a*/ 	.short	(.L_57 - .L_56)
.L_56:
        /*002c*/ 	.word	0x00000000
        /*0030*/ 	.short	0x0000
        /*0032*/ 	.short	0x0000
        /*0034*/ 	.byte	0x00, 0xf5, 0x21, 0x00


	//----- nvinfo : EIATTR_SPARSE_MMA_MASK
	.align		4
.L_57:
        /*0038*/ 	.byte	0x03, 0x50
        /*003a*/ 	.short	0x0000


	//----- nvinfo : EIATTR_MAXREG_COUNT
	.align		4
        /*003c*/ 	.byte	0x03, 0x1b
        /*003e*/ 	.short	0x00ff


	//----- nvinfo : EIATTR_NUM_BARRIERS
	.align		4
        /*0040*/ 	.byte	0x02, 0x4c
        /*0042*/ 	.byte	0x01
	.zero		1


	//----- nvinfo : EIATTR_MERCURY_ISA_VERSION
	.align		4
        /*0044*/ 	.byte	0x03, 0x5f
        /*0046*/ 	.short	0x0101


	//----- nvinfo : EIATTR_VRC_CTA_INIT_COUNT
	.align		4
        /*0048*/ 	.byte	0x02, 0x4a
	.zero		1
	.zero		1


	//----- nvinfo : EIATTR_EXIT_INSTR_OFFSETS
	.align		4
        /*004c*/ 	.byte	0x04, 0x1c
        /*004e*/ 	.short	(.L_59 - .L_58)


	//   ....[0]....
.L_58:
        /*0050*/ 	.word	0x000004b0


	//   ....[1]....
        /*0054*/ 	.word	0x00000610


	//----- nvinfo : EIATTR_CRS_STACK_SIZE
	.align		4
.L_59:
        /*0058*/ 	.byte	0x04, 0x1e
        /*005a*/ 	.short	(.L_61 - .L_60)
.L_60:
        /*005c*/ 	.word	0x00000000


	//----- nvinfo : EIATTR_CBANK_PARAM_SIZE
	.align		4
.L_61:
        /*0060*/ 	.byte	0x03, 0x19
        /*0062*/ 	.short	0x0018


	//----- nvinfo : EIATTR_PARAM_CBANK
	.align		4
        /*0064*/ 	.byte	0x04, 0x0a
        /*0066*/ 	.short	(.L_63 - .L_62)
	.align		4
.L_62:
        /*0068*/ 	.word	index@(.nv.constant0._Z11scoreKernelPKfS0_Pf)
        /*006c*/ 	.short	0x0380
        /*006e*/ 	.short	0x0018


	//----- nvinfo : EIATTR_SW_WAR
	.align		4
.L_63:
        /*0070*/ 	.byte	0x04, 0x36
        /*0072*/ 	.short	(.L_65 - .L_64)
.L_64:
        /*0074*/ 	.word	0x00000008
.L_65:


//--------------------- .nv.callgraph             --------------------------
	.section	.nv.callgraph,"",@"SHT_CUDA_CALLGRAPH"
	.align	4
	.sectionentsize	8
	.align		4
        /*0000*/ 	.word	0x00000000
	.align		4
        /*0004*/ 	.word	0xffffffff
	.align		4
        /*0008*/ 	.word	0x00000000
	.align		4
        /*000c*/ 	.word	0xfffffffe
	.align		4
        /*0010*/ 	.word	0x00000000
	.align		4
        /*0014*/ 	.word	0xfffffffd
	.align		4
        /*0018*/ 	.word	0x00000000
	.align		4
        /*001c*/ 	.word	0xfffffffc


//--------------------- .text._Z12outputKernelPKfS0_Pf --------------------------
	.section	.text._Z12outputKernelPKfS0_Pf,"ax",@progbits
	.align	128
        .global         _Z12outputKernelPKfS0_Pf
        .type           _Z12outputKernelPKfS0_Pf,@function
        .size           _Z12outputKernelPKfS0_Pf,(.L_x_40 - _Z12outputKernelPKfS0_Pf)
        .other          _Z12outputKernelPKfS0_Pf,@"STO_CUDA_ENTRY STV_DEFAULT"
_Z12outputKernelPKfS0_Pf:
.text._Z12outputKernelPKfS0_Pf:
[----:B------:R-:W-:Y:S01]  /*0000*/  LDC R1, c[0x0][0x37c] ;  /* 0x0000df00ff017b82 */ /* 0x000fe20000000800 */
[----:B------:R-:W0:Y:S01]  /*0010*/  S2R R13, SR_TID.Y ;  /* 0x00000000000d7919 */ /* 0x000e220000002200 */
[----:B------:R-:W1:Y:S01]  /*0020*/  LDCU.64 UR8, c[0x0][0x358] ;  /* 0x00006b00ff0877ac */ /* 0x000e620008000a00 */
[----:B------:R-:W0:Y:S01]  /*0030*/  S2R R0, SR_CTAID.Y ;  /* 0x0000000000007919 */ /* 0x000e220000002600 */
[----:B------:R-:W2:Y:S01]  /*0040*/  S2R R17, SR_TID.X ;  /* 0x0000000000117919 */ /* 0x000ea20000002100 */
[----:B------:R-:W2:Y:S01]  /*0050*/  S2R R2, SR_CTAID.X ;  /* 0x0000000000027919 */ /* 0x000ea20000002500 */
[----:B0-----:R-:W-:Y:S02]  /*0060*/  LEA R0, R0, R13, 0x4 ;  /* 0x0000000d00007211 */ /* 0x001fe400078e20ff */
[-C--:B--2---:R-:W-:Y:S02]  /*0070*/  LEA R3, R2, R17.reuse, 0x4 ;  /* 0x0000001102037211 */ /* 0x084fe400078e20ff */
[----:B------:R-:W-:-:S02]  /*0080*/  VIMNMX.U32 R2, PT, PT, R0, R17, !PT ;  /* 0x0000001100027248 */ /* 0x000fc40007fe0000 */
[----:B------:R-:W-:Y:S02]  /*0090*/  ISETP.GT.U32.AND P0, PT, R3, 0x5, PT ;  /* 0x000000050300780c */ /* 0x000fe40003f04070 */
[----:B------:R-:W-:Y:S02]  /*00a0*/  ISETP.GT.U32.AND P2, PT, R2, 0x4, PT ;  /* 0x000000040200780c */ /* 0x000fe40003f44070 */
[----:B------:R-:W-:-:S11]  /*00b0*/  ISETP.GT.U32.OR P1, PT, R13, 0x4, P0 ;  /* 0x000000040d00780c */ /* 0x000fd60000724470 */
[----:B------:R-:W0:Y:S01]  /*00c0*/  @!P2 LDC.64 R4, c[0x0][0x380] ;  /* 0x0000e000ff04ab82 */ /* 0x000e220000000a00 */
[----:B------:R-:W-:Y:S02]  /*00d0*/  @!P2 IMAD R9, R0, 0x5, R17 ;  /* 0x000000050009a824 */ /* 0x000fe400078e0211 */
[----:B------:R-:W-:-:S05]  /*00e0*/  @!P1 IMAD R11, R13, 0x6, R3 ;  /* 0x000000060d0b9824 */ /* 0x000fca00078e0203 */
[----:B------:R-:W2:Y:S01]  /*00f0*/  @!P1 LDC.64 R6, c[0x0][0x388] ;  /* 0x0000e200ff069b82 */ /* 0x000ea20000000a00 */
[----:B0-----:R-:W-:-:S05]  /*0100*/  @!P2 IMAD.WIDE.U32 R4, R9, 0x4, R4 ;  /* 0x000000040904a825 */ /* 0x001fca00078e0004 */
[----:B-1----:R0:W3:Y:S01]  /*0110*/  @!P2 LDG.E.CONSTANT R8, desc[UR8][R4.64] ;  /* 0x000000080408a981 */ /* 0x0020e2000c1e9900 */
[----:B--2---:R-:W-:-:S05]  /*0120*/  @!P1 IMAD.WIDE.U32 R6, R11, 0x4, R6 ;  /* 0x000000040b069825 */ /* 0x004fca00078e0006 */
[----:B------:R-:W2:Y:S01]  /*0130*/  @!P1 LDG.E.CONSTANT R12, desc[UR8][R6.64] ;  /* 0x00000008060c9981 */ /* 0x000ea2000c1e9900 */
[----:B------:R-:W1:Y:S01]  /*0140*/  S2UR UR6, SR_CgaCtaId ;  /* 0x00000000000679c3 */ /* 0x000e620000008800 */
[----:B------:R-:W-:Y:S02]  /*0150*/  UMOV UR4, 0x400 ;  /* 0x0000040000047882 */ /* 0x000fe40000000000 */
[----:B------:R-:W-:-:S04]  /*0160*/  UIADD3 UR5, UPT, UPT, UR4, 0x400, URZ ;  /* 0x0000040004057890 */ /* 0x000fc8000fffe0ff */
[----:B-1----:R-:W-:Y:S02]  /*0170*/  ULEA UR5, UR6, UR5, 0x18 ;  /* 0x0000000506057291 */ /* 0x002fe4000f8ec0ff */
[----:B------:R-:W-:-:S04]  /*0180*/  ULEA UR4, UR6, UR4, 0x18 ;  /* 0x0000000406047291 */ /* 0x000fc8000f8ec0ff */
[----:B------:R-:W-:Y:S02]  /*0190*/  @!P1 MOV R2, UR5 ;  /* 0x0000000500029c02 */ /* 0x000fe40008000f00 */
[C---:B------:R-:W-:Y:S02]  /*01a0*/  LEA R24, R13.reuse, UR4, 0x6 ;  /* 0x000000040d187c11 */ /* 0x040fe4000f8e30ff */
[----:B------:R-:W-:Y:S02]  /*01b0*/  @!P1 LEA R9, R13, R2, 0x6 ;  /* 0x000000020d099211 */ /* 0x000fe400078e30ff */
[----:B------:R-:W-:-:S04]  /*01c0*/  @P1 MOV R2, UR5 ;  /* 0x0000000500021c02 */ /* 0x000fc80008000f00 */
[----:B0-----:R-:W-:Y:S02]  /*01d0*/  @P1 LEA R4, R13, R2, 0x6 ;  /* 0x000000020d041211 */ /* 0x001fe400078e30ff */
[C---:B------:R-:W-:Y:S02]  /*01e0*/  LEA R13, R17.reuse, R24, 0x2 ;  /* 0x00000018110d7211 */ /* 0x040fe400078e10ff */
[C---:B------:R-:W-:Y:S02]  /*01f0*/  @!P1 LEA R15, R17.reuse, R9, 0x2 ;  /* 0x00000009110f9211 */ /* 0x040fe400078e10ff */
[C---:B------:R-:W-:Y:S02]  /*0200*/  @P1 LEA R14, R17.reuse, R4, 0x2 ;  /* 0x00000004110e1211 */ /* 0x040fe400078e10ff */
[----:B------:R-:W-:Y:S02]  /*0210*/  LEA R2, R17, R2, 0x2 ;  /* 0x0000000211027211 */ /* 0x000fe400078e10ff */
[----:B------:R-:W-:Y:S01]  /*0220*/  ISETP.GT.U32.OR P0, PT, R0, 0x4, P0 ;  /* 0x000000040000780c */ /* 0x000fe20000704470 */
[----:B---3--:R-:W-:Y:S04]  /*0230*/  @!P2 STS [R13], R8 ;  /* 0x000000080d00a388 */ /* 0x008fe80000000800 */
[----:B------:R-:W-:Y:S04]  /*0240*/  @P2 STS [R13], RZ ;  /* 0x000000ff0d002388 */ /* 0x000fe80000000800 */
[----:B--2---:R-:W-:Y:S04]  /*0250*/  @!P1 STS [R15], R12 ;  /* 0x0000000c0f009388 */ /* 0x004fe80000000800 */
[----:B------:R-:W-:Y:S01]  /*0260*/  @P1 STS [R14], RZ ;  /* 0x000000ff0e001388 */ /* 0x000fe20000000800 */
[----:B------:R-:W-:Y:S06]  /*0270*/  BAR.SYNC.DEFER_BLOCKING 0x0 ;  /* 0x0000000000007b1d */ /* 0x000fec0000010000 */
[----:B------:R-:W-:Y:S04]  /*0280*/  LDS R23, [R2] ;  /* 0x0000000002177984 */ /* 0x000fe80000000800 */
[----:B------:R-:W0:Y:S04]  /*0290*/  LDS.128 R4, [R24] ;  /* 0x0000000018047984 */ /* 0x000e280000000c00 */
[----:B------:R-:W1:Y:S04]  /*02a0*/  LDS R25, [R2+0x40] ;  /* 0x0000400002197984 */ /* 0x000e680000000800 */
[----:B------:R-:W2:Y:S04]  /*02b0*/  LDS R22, [R2+0x80] ;  /* 0x0000800002167984 */ /* 0x000ea80000000800 */
[----:B------:R-:W3:Y:S04]  /*02c0*/  LDS R26, [R2+0xc0] ;  /* 0x0000c000021a7984 */ /* 0x000ee80000000800 */
[----:B------:R-:W-:Y:S04]  /*02d0*/  LDS R17, [R2+0x100] ;  /* 0x0001000002117984 */ /* 0x000fe80000000800 */
[----:B------:R-:W4:Y:S04]  /*02e0*/  LDS.128 R8, [R24+0x10] ;  /* 0x0000100018087984 */ /* 0x000f280000000c00 */
[----:B------:R-:W5:Y:S04]  /*02f0*/  LDS R16, [R2+0x140] ;  /* 0x0001400002107984 */ /* 0x000f680000000800 */
[----:B------:R-:W5:Y:S04]  /*0300*/  LDS R19, [R2+0x180] ;  /* 0x0001800002137984 */ /* 0x000f680000000800 */
[----:B------:R-:W5:Y:S04]  /*0310*/  LDS R18, [R2+0x1c0] ;  /* 0x0001c00002127984 */ /* 0x000f680000000800 */
[----:B------:R-:W-:Y:S01]  /*0320*/  LDS R21, [R2+0x200] ;  /* 0x0002000002157984 */ /* 0x000fe20000000800 */
[----:B0-----:R-:W-:-:S03]  /*0330*/  FFMA R4, R4, R23, RZ ;  /* 0x0000001704047223 */ /* 0x001fc600000000ff */
[----:B------:R-:W0:Y:S01]  /*0340*/  LDS.128 R12, [R24+0x20] ;  /* 0x00002000180c7984 */ /* 0x000e220000000c00 */
[----:B-1----:R-:W-:-:S03]  /*0350*/  FFMA R5, R25, R5, R4 ;  /* 0x0000000519057223 */ /* 0x002fc60000000004 */
[----:B------:R1:W1:Y:S01]  /*0360*/  LDS R20, [R2+0x240] ;  /* 0x0002400002147984 */ /* 0x0002620000000800 */
[----:B--2---:R-:W-:-:S03]  /*0370*/  FFMA R5, R22, R6, R5 ;  /* 0x0000000616057223 */ /* 0x004fc60000000005 */
[----:B------:R2:W1:Y:S01]  /*0380*/  LDS R23, [R2+0x280] ;  /* 0x0002800002177984 */ /* 0x0004620000000800 */
[----:B---3--:R-:W-:-:S03]  /*0390*/  FFMA R27, R26, R7, R5 ;  /* 0x000000071a1b7223 */ /* 0x008fc60000000005 */
[----:B------:R2:W3:Y:S04]  /*03a0*/  LDS R22, [R2+0x2c0] ;  /* 0x0002c00002167984 */ /* 0x0004e80000000800 */
[----:B------:R2:W1:Y:S01]  /*03b0*/  LDS R25, [R2+0x300] ;  /* 0x0003000002197984 */ /* 0x0004620000000800 */
[----:B----4-:R-:W-:-:S03]  /*03c0*/  FFMA R17, R8, R17, R27 ;  /* 0x0000001108117223 */ /* 0x010fc6000000001b */
[----:B------:R2:W4:Y:S01]  /*03d0*/  LDS.128 R4, [R24+0x30] ;  /* 0x0000300018047984 */ /* 0x0005220000000c00 */
[----:B-----5:R-:W-:-:S03]  /*03e0*/  FFMA R16, R16, R9, R17 ;  /* 0x0000000910107223 */ /* 0x020fc60000000011 */
[----:B------:R2:W1:Y:S01]  /*03f0*/  LDS R8, [R2+0x340] ;  /* 0x0003400002087984 */ /* 0x0004620000000800 */
[----:B------:R-:W-:-:S03]  /*0400*/  FFMA R19, R19, R10, R16 ;  /* 0x0000000a13137223 */ /* 0x000fc60000000010 */
[----:B------:R2:W1:Y:S04]  /*0410*/  LDS R9, [R2+0x380] ;  /* 0x0003800002097984 */ /* 0x0004680000000800 */
[----:B------:R2:W1:Y:S01]  /*0420*/  LDS R16, [R2+0x3c0] ;  /* 0x0003c00002107984 */ /* 0x0004620000000800 */
[----:B------:R-:W-:-:S04]  /*0430*/  FFMA R11, R18, R11, R19 ;  /* 0x0000000b120b7223 */ /* 0x000fc80000000013 */
[----:B0-----:R-:W-:Y:S01]  /*0440*/  FFMA R21, R12, R21, R11 ;  /* 0x000000150c157223 */ /* 0x001fe2000000000b */
[----:B------:R-:W-:Y:S06]  /*0450*/  BAR.SYNC.DEFER_BLOCKING 0x0 ;  /* 0x0000000000007b1d */ /* 0x000fec0000010000 */
[----:B--2---:R-:W-:Y:S05]  /*0460*/  @P0 EXIT ;  /* 0x000000000000094d */ /* 0x004fea0003800000 */
[----:B------:R-:W0:Y:S01]  /*0470*/  LDC.64 R10, c[0x0][0x390] ;  /* 0x0000e400ff0a7b82 */ /* 0x000e220000000a00 */
[----:B-1----:R-:W-:Y:S01]  /*0480*/  FFMA R20, R20, R13, R21 ;  /* 0x0000000d14147223 */ /* 0x002fe20000000015 */
[----:B------:R-:W-:-:S03]  /*0490*/  IMAD R3, R0, 0x6, R3 ;  /* 0x0000000600037824 */ /* 0x000fc600078e0203 */
[----:B------:R-:W-:-:S04]  /*04a0*/  FFMA R23, R23, R14, R20 ;  /* 0x0000000e17177223 */ /* 0x000fc80000000014 */
[----:B---3--:R-:W-:-:S04]  /*04b0*/  FFMA R15, R22, R15, R23 ;  /* 0x0000000f160f7223 */ /* 0x008fc80000000017 */
[----:B----4-:R-:W-:-:S04]  /*04c0*/  FFMA R15, R4, R25, R15 ;  /* 0x00000019040f7223 */ /* 0x010fc8000000000f */
[----:B------:R-:W-:-:S04]  /*04d0*/  FFMA R8, R8, R5, R15 ;  /* 0x0000000508087223 */ /* 0x000fc8000000000f */
[----:B------:R-:W-:Y:S01]  /*04e0*/  FFMA R9, R9, R6, R8 ;  /* 0x0000000609097223 */ /* 0x000fe20000000008 */
[----:B0-----:R-:W-:-:S04]  /*04f0*/  IMAD.WIDE.U32 R10, R3, 0x4, R10 ;  /* 0x00000004030a7825 */ /* 0x001fc800078e000a */
[----:B------:R-:W-:-:S05]  /*0500*/  FFMA R7, R16, R7, R9 ;  /* 0x0000000710077223 */ /* 0x000fca0000000009 */
[----:B------:R-:W-:Y:S01]  /*0510*/  STG.E desc[UR8][R10.64], R7 ;  /* 0x000000070a007986 */ /* 0x000fe2000c101908 */
[----:B------:R-:W-:Y:S05]  /*0520*/  EXIT ;  /* 0x000000000000794d */ /* 0x000fea0003800000 */
.L_x_0:
[----:B------:R-:W-:-:S00]  /*0530*/  BRA `(.L_x_0) ;  /* 0xfffffffc00fc7947 */ /* 0x000fc0000383ffff */
[----:B------:R-:W-:-:S00]  /*0540*/  NOP ;  /* 0x0000000000007918 */ /* 0x000fc00000000000 */
        /* <DEDUP_REMOVED lines=11> */
.L_x_40:


//--------------------- .text._Z13softmaxKernelPKfPf --------------------------
	.section	.text._Z13softmaxKernelPKfPf,"ax",@progbits
	.align	128
        .global         _Z13softmaxKernelPKfPf
        .type           _Z13softmaxKernelPKfPf,@function
        .size           _Z13softmaxKernelPKfPf,(.L_x_38 - _Z13softmaxKernelPKfPf)
        .other          _Z13softmaxKernelPKfPf,@"STO_CUDA_ENTRY STV_DEFAULT"
_Z13softmaxKernelPKfPf:
.text._Z13softmaxKernelPKfPf:
[----:B------:R-:W-:Y:S01]  /*0000*/  LDC R1, c[0x0][0x37c] ;  /* 0x0000df00ff017b82 */ /* 0x000fe20000000800 */
[----:B------:R-:W0:Y:S07]  /*0010*/  S2R R3, SR_TID.Y ;  /* 0x0000000000037919 */ /* 0x000e2e0000002200 */
[----:B------:R-:W0:Y:S08]  /*0020*/  S2UR UR4, SR_CTAID.Y ;  /* 0x00000000000479c3 */ /* 0x000e300000002600 */
[----:B------:R-:W0:Y:S02]  /*0030*/  LDC R8, c[0x0][0x364] ;  /* 0x0000d900ff087b82 */ /* 0x000e240000000800 */
[----:B0-----:R-:W-:-:S05]  /*0040*/  IMAD R8, R8, UR4, R3 ;  /* 0x0000000408087c24 */ /* 0x001fca000f8e0203 */
[----:B------:R-:W-:-:S13]  /*0050*/  ISETP.GT.U32.AND P0, PT, R8, 0x4, PT ;  /* 0x000000040800780c */ /* 0x000fda0003f04070 */
[----:B------:R-:W-:Y:S05]  /*0060*/  @P0 EXIT ;  /* 0x000000000000094d */ /* 0x000fea0003800000 */
[----:B------:R-:W0:Y:S01]  /*0070*/  LDC.64 R6, c[0x0][0x380] ;  /* 0x0000e000ff067b82 */ /* 0x000e220000000a00 */
[----:B------:R-:W1:Y:S01]  /*0080*/  LDCU.64 UR4, c[0x0][0x358] ;  /* 0x00006b00ff0477ac */ /* 0x000e620008000a00 */
[----:B------:R-:W-:-:S04]  /*0090*/  IMAD R8, R8, 0x5, RZ ;  /* 0x0000000508087824 */ /* 0x000fc800078e02ff */
[----:B0-----:R-:W-:-:S05]  /*00a0*/  IMAD.WIDE.U32 R6, R8, 0x4, R6 ;  /* 0x0000000408067825 */ /* 0x001fca00078e0006 */
[----:B-1----:R-:W2:Y:S04]  /*00b0*/  LDG.E.CONSTANT R2, desc[UR4][R6.64] ;  /* 0x0000000406027981 */ /* 0x002ea8000c1e9900 */
[----:B------:R-:W2:Y:S04]  /*00c0*/  LDG.E.CONSTANT R3, desc[UR4][R6.64+0x4] ;  /* 0x0000040406037981 */ /* 0x000ea8000c1e9900 */
[----:B------:R-:W3:Y:S04]  /*00d0*/  LDG.E.CONSTANT R5, desc[UR4][R6.64+0x8] ;  /* 0x0000080406057981 */ /* 0x000ee8000c1e9900 */
[----:B------:R-:W3:Y:S04]  /*00e0*/  LDG.E.CONSTANT R11, desc[UR4][R6.64+0xc] ;  /* 0x00000c04060b7981 */ /* 0x000ee8000c1e9900 */
[----:B------:R-:W4:Y:S01]  /*00f0*/  LDG.E.CONSTANT R4, desc[UR4][R6.64+0x10] ;  /* 0x0000100406047981 */ /* 0x000f22000c1e9900 */
[----:B------:R-:W-:Y:S01]  /*0100*/  BSSY.RECONVERGENT B0, `(.L_x_1) ;  /* 0x0000045000007945 */ /* 0x000fe20003800200 */
[----:B--2---:R-:W-:-:S04]  /*0110*/  FMNMX3 R0, R2, -1.00000001504746621988e+30, R3, !PT ;  /* 0xf149f2ca02007876 */ /* 0x004fc80007800003 */
[----:B---3--:R-:W-:Y:S01]  /*0120*/  FMNMX3 R9, R0, R5, R11, !PT ;  /* 0x0000000500097276 */ /* 0x008fe2000780000b */
[----:B------:R-:W-:-:S03]  /*0130*/  HFMA2 R0, -RZ, RZ, 0.96630859375, -0.0022525787353515625 ;  /* 0x3bbb989dff007431 */ /* 0x000fc600000001ff */
[----:B----4-:R-:W-:-:S05]  /*0140*/  FMNMX R10, R9, R4, !PT ;  /* 0x00000004090a7209 */ /* 0x010fca0007800000 */
[--C-:B------:R-:W-:Y:S01]  /*0150*/  FADD R9, R2, -R10.reuse ;  /* 0x8000000a02097221 */ /* 0x100fe20000000000 */
[----:B------:R-:W-:Y:S01]  /*0160*/  MOV R2, 0x437c0000 ;  /* 0x437c000000027802 */ /* 0x000fe20000000f00 */
[--C-:B------:R-:W-:Y:S01]  /*0170*/  FADD R15, R3, -R10.reuse ;  /* 0x8000000a030f7221 */ /* 0x100fe20000000000 */
[--C-:B------:R-:W-:Y:S01]  /*0180*/  FADD R7, R5, -R10.reuse ;  /* 0x8000000a05077221 */ /* 0x100fe20000000000 */
[----:B------:R-:W-:Y:S01]  /*0190*/  FFMA.SAT R13, R9, R0, 0.5 ;  /* 0x3f000000090d7423 */ /* 0x000fe20000002000 */
[----:B------:R-:W-:-:S03]  /*01a0*/  FADD R11, R11, -R10 ;  /* 0x8000000a0b0b7221 */ /* 0x000fc60000000000 */
[----:B------:R-:W-:Y:S01]  /*01b0*/  FFMA.RM R3, R13, R2, 12582913 ;  /* 0x4b4000010d037423 */ /* 0x000fe20000004002 */
[----:B------:R-:W-:-:S03]  /*01c0*/  FFMA.SAT R13, R15, R0, 0.5 ;  /* 0x3f0000000f0d7423 */ /* 0x000fc60000002000 */
[----:B------:R-:W-:Y:S01]  /*01d0*/  FADD R6, R3, -12583039 ;  /* 0xcb40007f03067421 */ /* 0x000fe20000000000 */
[----:B------:R-:W-:Y:S01]  /*01e0*/  FFMA.RM R5, R13, R2, 12582913 ;  /* 0x4b4000010d057423 */ /* 0x000fe20000004002 */
[----:B------:R-:W-:Y:S02]  /*01f0*/  FFMA.SAT R13, R7, R0, 0.5 ;  /* 0x3f000000070d7423 */ /* 0x000fe40000002000 */
[----:B------:R-:W-:Y:S01]  /*0200*/  FFMA R6, R9, 1.4426950216293334961, -R6 ;  /* 0x3fb8aa3b09067823 */ /* 0x000fe20000000806 */
[C---:B------:R-:W-:Y:S01]  /*0210*/  FADD R12, R5.reuse, -12583039 ;  /* 0xcb40007f050c7421 */ /* 0x040fe20000000000 */
[----:B------:R-:W-:Y:S02]  /*0220*/  SHF.L.U32 R5, R5, 0x17, RZ ;  /* 0x0000001705057819 */ /* 0x000fe400000006ff */
[----:B------:R-:W-:Y:S01]  /*0230*/  FFMA R9, R9, 1.925963033500011079e-08, R6 ;  /* 0x32a5706009097823 */ /* 0x000fe20000000006 */
[----:B------:R-:W-:Y:S01]  /*0240*/  FFMA R12, R15, 1.4426950216293334961, -R12 ;  /* 0x3fb8aa3b0f0c7823 */ /* 0x000fe2000000080c */
[----:B------:R-:W-:Y:S01]  /*0250*/  FFMA.RM R6, R13, R2, 12582913 ;  /* 0x4b4000010d067423 */ /* 0x000fe20000004002 */
[----:B------:R-:W-:-:S02]  /*0260*/  FFMA.SAT R13, R11, R0, 0.5 ;  /* 0x3f0000000b0d7423 */ /* 0x000fc40000002000 */
[----:B------:R-:W-:Y:S01]  /*0270*/  FFMA R12, R15, 1.925963033500011079e-08, R12 ;  /* 0x32a570600f0c7823 */ /* 0x000fe2000000000c */
[----:B------:R-:W-:Y:S01]  /*0280*/  FADD R15, R4, -R10 ;  /* 0x8000000a040f7221 */ /* 0x000fe20000000000 */
[----:B------:R-:W-:Y:S01]  /*0290*/  FFMA.RM R4, R13, R2, 12582913 ;  /* 0x4b4000010d047423 */ /* 0x000fe20000004002 */
[----:B------:R-:W-:Y:S01]  /*02a0*/  FADD R14, R6, -12583039 ;  /* 0xcb40007f060e7421 */ /* 0x000fe20000000000 */
[----:B------:R-:W0:Y:S01]  /*02b0*/  MUFU.EX2 R9, R9 ;  /* 0x0000000900097308 */ /* 0x000e220000000800 */
[----:B------:R-:W-:Y:S01]  /*02c0*/  FFMA.SAT R13, R15, R0, 0.5 ;  /* 0x3f0000000f0d7423 */ /* 0x000fe20000002000 */
[C---:B------:R-:W-:Y:S01]  /*02d0*/  FADD R0, R4.reuse, -12583039 ;  /* 0xcb40007f04007421 */ /* 0x040fe20000000000 */
[----:B------:R-:W-:Y:S01]  /*02e0*/  FFMA R14, R7, 1.4426950216293334961, -R14 ;  /* 0x3fb8aa3b070e7823 */ /* 0x000fe2000000080e */
[----:B------:R-:W-:Y:S01]  /*02f0*/  SHF.L.U32 R4, R4, 0x17, RZ ;  /* 0x0000001704047819 */ /* 0x000fe200000006ff */
[----:B------:R-:W-:Y:S01]  /*0300*/  FFMA.RM R13, R13, R2, 12582913 ;  /* 0x4b4000010d0d7423 */ /* 0x000fe20000004002 */
[----:B------:R-:W-:Y:S01]  /*0310*/  FFMA R0, R11, 1.4426950216293334961, -R0 ;  /* 0x3fb8aa3b0b007823 */ /* 0x000fe20000000800 */
[----:B------:R-:W-:Y:S01]  /*0320*/  FFMA R14, R7, 1.925963033500011079e-08, R14 ;  /* 0x32a57060070e7823 */ /* 0x000fe2000000000e */
[----:B------:R-:W1:Y:S01]  /*0330*/  MUFU.EX2 R12, R12 ;  /* 0x0000000c000c7308 */ /* 0x000e620000000800 */
[----:B------:R-:W-:Y:S01]  /*0340*/  FADD R2, R13, -12583039 ;  /* 0xcb40007f0d027421 */ /* 0x000fe20000000000 */
[----:B------:R-:W-:Y:S01]  /*0350*/  FFMA R11, R11, 1.925963033500011079e-08, R0 ;  /* 0x32a570600b0b7823 */ /* 0x000fe20000000000 */
[----:B------:R-:W-:-:S02]  /*0360*/  SHF.L.U32 R0, R3, 0x17, RZ ;  /* 0x0000001703007819 */ /* 0x000fc400000006ff */
[----:B------:R-:W-:Y:S01]  /*0370*/  FFMA R2, R15, 1.4426950216293334961, -R2 ;  /* 0x3fb8aa3b0f027823 */ /* 0x000fe20000000802 */
[----:B------:R-:W-:Y:S02]  /*0380*/  SHF.L.U32 R13, R13, 0x17, RZ ;  /* 0x000000170d0d7819 */ /* 0x000fe400000006ff */
[----:B------:R-:W2:Y:S01]  /*0390*/  MUFU.EX2 R7, R14 ;  /* 0x0000000e00077308 */ /* 0x000ea20000000800 */
[----:B------:R-:W-:Y:S01]  /*03a0*/  FFMA R15, R15, 1.925963033500011079e-08, R2 ;  /* 0x32a570600f0f7823 */ /* 0x000fe20000000002 */
[----:B0-----:R-:W-:Y:S01]  /*03b0*/  FMUL R3, R0, R9 ;  /* 0x0000000900037220 */ /* 0x001fe20000400000 */
[----:B------:R-:W-:-:S05]  /*03c0*/  SHF.L.U32 R2, R6, 0x17, RZ ;  /* 0x0000001706027819 */ /* 0x000fca00000006ff */
[----:B------:R-:W0:Y:S01]  /*03d0*/  MUFU.EX2 R11, R11 ;  /* 0x0000000b000b7308 */ /* 0x000e220000000800 */
[----:B-1----:R-:W-:Y:S01]  /*03e0*/  FMUL R0, R5, R12 ;  /* 0x0000000c05007220 */ /* 0x002fe20000400000 */
[----:B------:R-:W-:-:S04]  /*03f0*/  FADD R5, RZ, R3 ;  /* 0x00000003ff057221 */ /* 0x000fc80000000000 */
[----:B------:R-:W-:Y:S02]  /*0400*/  FADD R5, R5, R0 ;  /* 0x0000000005057221 */ /* 0x000fe40000000000 */
[----:B------:R-:W1:Y:S01]  /*0410*/  MUFU.EX2 R10, R15 ;  /* 0x0000000f000a7308 */ /* 0x000e620000000800 */
[----:B--2---:R-:W-:-:S04]  /*0420*/  FMUL R2, R2, R7 ;  /* 0x0000000702027220 */ /* 0x004fc80000400000 */
[----:B------:R-:W-:Y:S01]  /*0430*/  FADD R7, R5, R2 ;  /* 0x0000000205077221 */ /* 0x000fe20000000000 */
[----:B0-----:R-:W-:-:S04]  /*0440*/  FMUL R4, R4, R11 ;  /* 0x0000000b04047220 */ /* 0x001fc80000400000 */
[----:B------:R-:W-:Y:S01]  /*0450*/  FADD R6, R7, R4 ;  /* 0x0000000407067221 */ /* 0x000fe20000000000 */
[----:B-1----:R-:W-:Y:S02]  /*0460*/  FMUL R5, R13, R10 ;  /* 0x0000000a0d057220 */ /* 0x002fe40000400000 */
[----:B------:R-:W0:Y:S02]  /*0470*/  LDC.64 R10, c[0x0][0x388] ;  /* 0x0000e200ff0a7b82 */ /* 0x000e240000000a00 */
[----:B------:R-:W-:-:S04]  /*0480*/  FADD R6, R6, R5 ;  /* 0x0000000506067221 */ /* 0x000fc80000000000 */
[----:B------:R-:W1:Y:S08]  /*0490*/  MUFU.RCP R7, R6 ;  /* 0x0000000600077308 */ /* 0x000e700000001000 */
[----:B------:R-:W2:Y:S01]  /*04a0*/  FCHK P0, R3, R6 ;  /* 0x0000000603007302 */ /* 0x000ea20000000000 */
[----:B-1----:R-:W-:Y:S01]  /*04b0*/  FFMA R12, -R6, R7, 1 ;  /* 0x3f800000060c7423 */ /* 0x002fe20000000107 */
[----:B0-----:R-:W-:-:S04]  /*04c0*/  IMAD.WIDE.U32 R8, R8, 0x4, R10 ;  /* 0x0000000408087825 */ /* 0x001fc800078e000a */
[----:B------:R-:W-:-:S04]  /*04d0*/  FFMA R12, R7, R12, R7 ;  /* 0x0000000c070c7223 */ /* 0x000fc80000000007 */
[----:B------:R-:W-:-:S04]  /*04e0*/  FFMA R7, R3, R12, RZ ;  /* 0x0000000c03077223 */ /* 0x000fc800000000ff */
[----:B------:R-:W-:-:S04]  /*04f0*/  FFMA R13, -R6, R7, R3 ;  /* 0x00000007060d7223 */ /* 0x000fc80000000103 */
[----:B------:R-:W-:Y:S01]  /*0500*/  FFMA R7, R12, R13, R7 ;  /* 0x0000000d0c077223 */ /* 0x000fe20000000007 */
[----:B--2---:R-:W-:Y:S06]  /*0510*/  @!P0 BRA `(.L_x_2) ;  /* 0x00000000000c8947 */ /* 0x004fec0003800000 */
[----:B------:R-:W-:-:S07]  /*0520*/  MOV R10, 0x540 ;  /* 0x00000540000a7802 */ /* 0x000fce0000000f00 */
[----:B------:R-:W-:Y:S05]  /*0530*/  CALL.REL.NOINC `($__internal_0_$__cuda_sm3x_div_rn_noftz_f32_slowpath) ;  /* 0x0000000000f87944 */ /* 0x000fea0003c00000 */
[----:B------:R-:W-:-:S07]  /*0540*/  MOV R7, R3 ;  /* 0x0000000300077202 */ /* 0x000fce0000000f00 */
.L_x_2:
[----:B------:R-:W-:Y:S05]  /*0550*/  BSYNC.RECONVERGENT B0 ;  /* 0x0000000000007941 */ /* 0x000fea0003800200 */
.L_x_1:
[----:B------:R-:W0:Y:S01]  /*0560*/  MUFU.RCP R3, R6 ;  /* 0x0000000600037308 */ /* 0x000e220000001000 */
[----:B------:R1:W-:Y:S01]  /*0570*/  STG.E desc[UR4][R8.64], R7 ;  /* 0x0000000708007986 */ /* 0x0003e2000c101904 */
[----:B------:R-:W-:Y:S06]  /*0580*/  BSSY.RECONVERGENT B0, `(.L_x_3) ;  /* 0x000000b000007945 */ /* 0x000fec0003800200 */
[----:B------:R-:W2:Y:S01]  /*0590*/  FCHK P0, R0, R6 ;  /* 0x0000000600007302 */ /* 0x000ea20000000000 */
[----:B0-----:R-:W-:-:S04]  /*05a0*/  FFMA R10, -R6, R3, 1 ;  /* 0x3f800000060a7423 */ /* 0x001fc80000000103 */
[----:B------:R-:W-:-:S04]  /*05b0*/  FFMA R12, R3, R10, R3 ;  /* 0x0000000a030c7223 */ /* 0x000fc80000000003 */
[----:B------:R-:W-:-:S04]  /*05c0*/  FFMA R3, R0, R12, RZ ;  /* 0x0000000c00037223 */ /* 0x000fc800000000ff */
[----:B------:R-:W-:-:S04]  /*05d0*/  FFMA R10, -R6, R3, R0 ;  /* 0x00000003060a7223 */ /* 0x000fc80000000100 */
[----:B------:R-:W-:Y:S01]  /*05e0*/  FFMA R3, R12, R10, R3 ;  /* 0x0000000a0c037223 */ /* 0x000fe20000000003 */
[----:B-12---:R-:W-:Y:S06]  /*05f0*/  @!P0 BRA `(.L_x_4) ;  /* 0x00000000000c8947 */ /* 0x006fec0003800000 */
[----:B------:R-:W-:Y:S02]  /*0600*/  MOV R3, R0 ;  /* 0x0000000000037202 */ /* 0x000fe40000000f00 */
[----:B------:R-:W-:-:S07]  /*0610*/  MOV R10, 0x630 ;  /* 0x00000630000a7802 */ /* 0x000fce0000000f00 */
[----:B------:R-:W-:Y:S05]  /*0620*/  CALL.REL.NOINC `($__internal_0_$__cuda_sm3x_div_rn_noftz_f32_slowpath) ;  /* 0x0000000000bc7944 */ /* 0x000fea0003c00000 */
.L_x_4:
[----:B------:R-:W-:Y:S05]  /*0630*/  BSYNC.RECONVERGENT B0 ;  /* 0x0000000000007941 */ /* 0x000fea0003800200 */
.L_x_3:
        /* <DEDUP_REMOVED lines=13> */
[----:B------:R-:W-:-:S07]  /*0710*/  MOV R7, R3 ;  /* 0x0000000300077202 */ /* 0x000fce0000000f00 */
.L_x_6:
[----:B------:R-:W-:Y:S05]  /*0720*/  BSYNC.RECONVERGENT B0 ;  /* 0x0000000000007941 */ /* 0x000fea0003800200 */
.L_x_5:
        /* <DEDUP_REMOVED lines=13> */
.L_x_8:
[----:B------:R-:W-:Y:S05]  /*0800*/  BSYNC.RECONVERGENT B0 ;  /* 0x0000000000007941 */ /* 0x000fea0003800200 */
.L_x_7:
        /* <DEDUP_REMOVED lines=14> */
.L_x_10:
[----:B------:R-:W-:Y:S05]  /*08f0*/  BSYNC.RECONVERGENT B0 ;  /* 0x0000000000007941 */ /* 0x000fea0003800200 */
.L_x_9:
[----:B------:R-:W-:Y:S01]  /*0900*/  STG.E desc[UR4][R8.64+0x10], R7 ;  /* 0x0000100708007986 */ /* 0x000fe2000c101904 */
[----:B------:R-:W-:Y:S05]  /*0910*/  EXIT ;  /* 0x000000000000794d */ /* 0x000fea0003800000 */
        .weak           $__internal_0_$__cuda_sm3x_div_rn_noftz_f32_slowpath
        .type           $__internal_0_$__cuda_sm3x_div_rn_noftz_f32_slowpath,@function
        .size           $__internal_0_$__cuda_sm3x_div_rn_noftz_f32_slowpath,(.L_x_38 - $__internal_0_$__cuda_sm3x_div_rn_noftz_f32_slowpath)
$__internal_0_$__cuda_sm3x_div_rn_noftz_f32_slowpath:
[----:B------:R-:W-:Y:S01]  /*0920*/  SHF.R.U32.HI R11, RZ, 0x17, R6 ;  /* 0x00000017ff0b7819 */ /* 0x000fe20000011606 */
[----:B------:R-:W-:Y:S01]  /*0930*/  BSSY.RECONVERGENT B1, `(.L_x_11) ;  /* 0x0000063000017945 */ /* 0x000fe20003800200 */
[----:B------:R-:W-:Y:S02]  /*0940*/  SHF.R.U32.HI R7, RZ, 0x17, R3 ;  /* 0x00000017ff077819 */ /* 0x000fe40000011603 */
[----:B------:R-:W-:Y:S02]  /*0950*/  LOP3.LUT R11, R11, 0xff, RZ, 0xc0, !PT ;  /* 0x000000ff0b0b7812 */ /* 0x000fe400078ec0ff */
[----:B------:R-:W-:Y:S02]  /*0960*/  LOP3.LUT R15, R7, 0xff, RZ, 0xc0, !PT ;  /* 0x000000ff070f7812 */ /* 0x000fe400078ec0ff */
[----:B------:R-:W-:Y:S01]  /*0970*/  MOV R12, R6 ;  /* 0x00000006000c7202 */ /* 0x000fe20000000f00 */
[----:B------:R-:W-:Y:S01]  /*0980*/  VIADD R14, R11, 0xffffffff ;  /* 0xffffffff0b0e7836 */ /* 0x000fe20000000000 */
[----:B------:R-:W-:-:S04]  /*0990*/  IADD3 R13, PT, PT, R15, -0x1, RZ ;  /* 0xffffffff0f0d7810 */ /* 0x000fc80007ffe0ff */
[----:B------:R-:W-:-:S04]  /*09a0*/  ISETP.GT.U32.AND P0, PT, R14, 0xfd, PT ;  /* 0x000000fd0e00780c */ /* 0x000fc80003f04070 */
[----:B------:R-:W-:-:S13]  /*09b0*/  ISETP.GT.U32.OR P0, PT, R13, 0xfd, P0 ;  /* 0x000000fd0d00780c */ /* 0x000fda0000704470 */
[----:B------:R-:W-:Y:S01]  /*09c0*/  @!P0 MOV R7, RZ ;  /* 0x000000ff00078202 */ /* 0x000fe20000000f00 */
[----:B------:R-:W-:Y:S06]  /*09d0*/  @!P0 BRA `(.L_x_12) ;  /* 0x00000000005c8947 */ /* 0x000fec0003800000 */
[----:B------:R-:W-:Y:S02]  /*09e0*/  FSETP.GTU.FTZ.AND P0, PT, |R3|, +INF , PT ;  /* 0x7f8000000300780b */ /* 0x000fe40003f1c200 */
[----:B------:R-:W-:-:S04]  /*09f0*/  FSETP.GTU.FTZ.AND P1, PT, |R6|, +INF , PT ;  /* 0x7f8000000600780b */ /* 0x000fc80003f3c200 */
[----:B------:R-:W-:-:S13]  /*0a00*/  PLOP3.LUT P0, PT, P0, P1, PT, 0xf8, 0x8f ;  /* 0x00000000008f781c */ /* 0x000fda0000703f70 */
[----:B------:R-:W-:Y:S05]  /*0a10*/  @P0 BRA `(.L_x_13) ;  /* 0x00000004004c0947 */ /* 0x000fea0003800000 */
[----:B------:R-:W-:-:S13]  /*0a20*/  LOP3.LUT P0, RZ, R12, 0x7fffffff, R3, 0xc8, !PT ;  /* 0x7fffffff0cff7812 */ /* 0x000fda000780c803 */
[----:B------:R-:W-:Y:S05]  /*0a30*/  @!P0 BRA `(.L_x_14) ;  /* 0x00000004003c8947 */ /* 0x000fea0003800000 */
[C---:B------:R-:W-:Y:S02]  /*0a40*/  FSETP.NEU.FTZ.AND P2, PT, |R3|.reuse, +INF , PT ;  /* 0x7f8000000300780b */ /* 0x040fe40003f5d200 */
[----:B------:R-:W-:Y:S02]  /*0a50*/  FSETP.NEU.FTZ.AND P1, PT, |R6|, +INF , PT ;  /* 0x7f8000000600780b */ /* 0x000fe40003f3d200 */
[----:B------:R-:W-:-:S11]  /*0a60*/  FSETP.NEU.FTZ.AND P0, PT, |R3|, +INF , PT ;  /* 0x7f8000000300780b */ /* 0x000fd60003f1d200 */
[----:B------:R-:W-:Y:S05]  /*0a70*/  @!P1 BRA !P2, `(.L_x_14) ;  /* 0x00000004002c9947 */ /* 0x000fea0005000000 */
[----:B------:R-:W-:-:S04]  /*0a80*/  LOP3.LUT P2, RZ, R3, 0x7fffffff, RZ, 0xc0, !PT ;  /* 0x7fffffff03ff7812 */ /* 0x000fc8000784c0ff */
[----:B------:R-:W-:-:S13]  /*0a90*/  PLOP3.LUT P1, PT, P1, P2, PT, 0x2f, 0xf2 ;  /* 0x0000000000f2781c */ /* 0x000fda0000f24577 */
[----:B------:R-:W-:Y:S05]  /*0aa0*/  @P1 BRA `(.L_x_15) ;  /* 0x0000000400181947 */ /* 0x000fea0003800000 */
[----:B------:R-:W-:-:S04]  /*0ab0*/  LOP3.LUT P1, RZ, R12, 0x7fffffff, RZ, 0xc0, !PT ;  /* 0x7fffffff0cff7812 */ /* 0x000fc8000782c0ff */
[----:B------:R-:W-:-:S13]  /*0ac0*/  PLOP3.LUT P0, PT, P0, P1, PT, 0x2f, 0xf2 ;  /* 0x0000000000f2781c */ /* 0x000fda0000702577 */
[----:B------:R-:W-:Y:S05]  /*0ad0*/  @P0 BRA `(.L_x_16) ;  /* 0x0000000400000947 */ /* 0x000fea0003800000 */
[----:B------:R-:W-:Y:S02]  /*0ae0*/  ISETP.GE.AND P0, PT, R13, RZ, PT ;  /* 0x000000ff0d00720c */ /* 0x000fe40003f06270 */
[----:B------:R-:W-:-:S11]  /*0af0*/  ISETP.GE.AND P1, PT, R14, RZ, PT ;  /* 0x000000ff0e00720c */ /* 0x000fd60003f26270 */
[----:B------:R-:W-:Y:S01]  /*0b00*/  @P0 MOV R7, RZ ;  /* 0x000000ff00070202 */ /* 0x000fe20000000f00 */
[----:B------:R-:W-:Y:S01]  /*0b10*/  @!P0 FFMA R3, R3, 1.84467440737095516160e+19, RZ ;  /* 0x5f80000003038823 */ /* 0x000fe200000000ff */
[----:B------:R-:W-:Y:S01]  /*0b20*/  @!P0 MOV R7, 0xffffffc0 ;  /* 0xffffffc000078802 */ /* 0x000fe20000000f00 */
[----:B------:R-:W-:-:S03]  /*0b30*/  @!P1 FFMA R12, R6, 1.84467440737095516160e+19, RZ ;  /* 0x5f800000060c9823 */ /* 0x000fc600000000ff */
[----:B------:R-:W-:-:S07]  /*0b40*/  @!P1 IADD3 R7, PT, PT, R7, 0x40, RZ ;  /* 0x0000004007079810 */ /* 0x000fce0007ffe0ff */
.L_x_12:
[----:B------:R-:W-:Y:S01]  /*0b50*/  LEA R13, R11, 0xc0800000, 0x17 ;  /* 0xc08000000b0d7811 */ /* 0x000fe200078eb8ff */
[----:B------:R-:W-:Y:S03]  /*0b60*/  BSSY.RECONVERGENT B2, `(.L_x_17) ;  /* 0x0000036000027945 */ /* 0x000fe60003800200 */
[----:B------:R-:W-:Y:S01]  /*0b70*/  IADD3 R13, PT, PT, -R13, R12, RZ ;  /* 0x0000000c0d0d7210 */ /* 0x000fe20007ffe1ff */
[----:B------:R-:W-:-:S03]  /*0b80*/  VIADD R12, R15, 0xffffff81 ;  /* 0xffffff810f0c7836 */ /* 0x000fc60000000000 */
[----:B------:R-:W0:Y:S01]  /*0b90*/  MUFU.RCP R14, R13 ;  /* 0x0000000d000e7308 */ /* 0x000e220000001000 */
[----:B------:R-:W-:Y:S01]  /*0ba0*/  FADD.FTZ R16, -R13, -RZ ;  /* 0x800000ff0d107221 */ /* 0x000fe20000010100 */
[C---:B------:R-:W-:Y:S01]  /*0bb0*/  IMAD R3, R12.reuse, -0x800000, R3 ;  /* 0xff8000000c037824 */ /* 0x040fe200078e0203 */
[----:B------:R-:W-:-:S04]  /*0bc0*/  IADD3 R12, PT, PT, R12, 0x7f, -R11 ;  /* 0x0000007f0c0c7810 */ /* 0x000fc80007ffe80b */
[----:B------:R-:W-:Y:S01]  /*0bd0*/  IADD3 R12, PT, PT, R12, R7, RZ ;  /* 0x000000070c0c7210 */ /* 0x000fe20007ffe0ff */
[----:B0-----:R-:W-:-:S04]  /*0be0*/  FFMA R15, R14, R16, 1 ;  /* 0x3f8000000e0f7423 */ /* 0x001fc80000000010 */
[----:B------:R-:W-:-:S04]  /*0bf0*/  FFMA R17, R14, R15, R14 ;  /* 0x0000000f0e117223 */ /* 0x000fc8000000000e */
[----:B------:R-:W-:-:S04]  /*0c00*/  FFMA R14, R3, R17, RZ ;  /* 0x00000011030e7223 */ /* 0x000fc800000000ff */
[----:B------:R-:W-:-:S04]  /*0c10*/  FFMA R15, R16, R14, R3 ;  /* 0x0000000e100f7223 */ /* 0x000fc80000000003 */
[----:B------:R-:W-:-:S04]  /*0c20*/  FFMA R14, R17, R15, R14 ;  /* 0x0000000f110e7223 */ /* 0x000fc8000000000e */
[----:B------:R-:W-:-:S04]  /*0c30*/  FFMA R15, R16, R14, R3 ;  /* 0x0000000e100f7223 */ /* 0x000fc80000000003 */
[----:B------:R-:W-:-:S05]  /*0c40*/  FFMA R3, R17, R15, R14 ;  /* 0x0000000f11037223 */ /* 0x000fca000000000e */
[----:B------:R-:W-:-:S04]  /*0c50*/  SHF.R.U32.HI R11, RZ, 0x17, R3 ;  /* 0x00000017ff0b7819 */ /* 0x000fc80000011603 */
[----:B------:R-:W-:-:S04]  /*0c60*/  LOP3.LUT R11, R11, 0xff, RZ, 0xc0, !PT ;  /* 0x000000ff0b0b7812 */ /* 0x000fc800078ec0ff */
[----:B------:R-:W-:-:S04]  /*0c70*/  IADD3 R13, PT, PT, R11, R12, RZ ;  /* 0x0000000c0b0d7210 */ /* 0x000fc80007ffe0ff */
[----:B------:R-:W-:-:S04]  /*0c80*/  IADD3 R7, PT, PT, R13, -0x1, RZ ;  /* 0xffffffff0d077810 */ /* 0x000fc80007ffe0ff */
[----:B------:R-:W-:-:S13]  /*0c90*/  ISETP.GE.U32.AND P0, PT, R7, 0xfe, PT ;  /* 0x000000fe0700780c */ /* 0x000fda0003f06070 */
[----:B------:R-:W-:Y:S05]  /*0ca0*/  @!P0 BRA `(.L_x_18) ;  /* 0x0000000000808947 */ /* 0x000fea0003800000 */
[----:B------:R-:W-:-:S13]  /*0cb0*/  ISETP.GT.AND P0, PT, R13, 0xfe, PT ;  /* 0x000000fe0d00780c */ /* 0x000fda0003f04270 */
[----:B------:R-:W-:Y:S05]  /*0cc0*/  @P0 BRA `(.L_x_19) ;  /* 0x00000000006c0947 */ /* 0x000fea0003800000 */
[----:B------:R-:W-:-:S13]  /*0cd0*/  ISETP.GE.AND P0, PT, R13, 0x1, PT ;  /* 0x000000010d00780c */ /* 0x000fda0003f06270 */
[----:B------:R-:W-:Y:S05]  /*0ce0*/  @P0 BRA `(.L_x_20) ;  /* 0x0000000000740947 */ /* 0x000fea0003800000 */
[----:B------:R-:W-:Y:S02]  /*0cf0*/  ISETP.GE.AND P0, PT, R13, -0x18, PT ;  /* 0xffffffe80d00780c */ /* 0x000fe40003f06270 */
[----:B------:R-:W-:-:S11]  /*0d00*/  LOP3.LUT R3, R3, 0x80000000, RZ, 0xc0, !PT ;  /* 0x8000000003037812 */ /* 0x000fd600078ec0ff */
[----:B------:R-:W-:Y:S05]  /*0d10*/  @!P0 BRA `(.L_x_20) ;  /* 0x0000000000688947 */ /* 0x000fea0003800000 */
[CCC-:B------:R-:W-:Y:S01]  /*0d20*/  FFMA.RZ R7, R17.reuse, R15.reuse, R14.reuse ;  /* 0x0000000f11077223 */ /* 0x1c0fe2000000c00e */
[-CC-:B------:R-:W-:Y:S01]  /*0d30*/  FFMA.RM R12, R17, R15.reuse, R14.reuse ;  /* 0x0000000f110c7223 */ /* 0x180fe2000000400e */
[C---:B------:R-:W-:Y:S02]  /*0d40*/  ISETP.NE.AND P2, PT, R13.reuse, RZ, PT ;  /* 0x000000ff0d00720c */ /* 0x040fe40003f45270 */
[----:B------:R-:W-:Y:S02]  /*0d50*/  ISETP.NE.AND P1, PT, R13, RZ, PT ;  /* 0x000000ff0d00720c */ /* 0x000fe40003f25270 */
[----:B------:R-:W-:Y:S01]  /*0d60*/  LOP3.LUT R11, R7, 0x7fffff, RZ, 0xc0, !PT ;  /* 0x007fffff070b7812 */ /* 0x000fe200078ec0ff */
[----:B------:R-:W-:Y:S01]  /*0d70*/  FFMA.RP R7, R17, R15, R14 ;  /* 0x0000000f11077223 */ /* 0x000fe2000000800e */
[----:B------:R-:W-:Y:S02]  /*0d80*/  IADD3 R14, PT, PT, R13, 0x20, RZ ;  /* 0x000000200d0e7810 */ /* 0x000fe40007ffe0ff */
[----:B------:R-:W-:-:S02]  /*0d90*/  LOP3.LUT R11, R11, 0x800000, RZ, 0xfc, !PT ;  /* 0x008000000b0b7812 */ /* 0x000fc400078efcff */
[----:B------:R-:W-:Y:S02]  /*0da0*/  IADD3 R13, PT, PT, -R13, RZ, RZ ;  /* 0x000000ff0d0d7210 */ /* 0x000fe40007ffe1ff */
[----:B------:R-:W-:Y:S02]  /*0db0*/  SHF.L.U32 R14, R11, R14, RZ ;  /* 0x0000000e0b0e7219 */ /* 0x000fe400000006ff */
[----:B------:R-:W-:Y:S02]  /*0dc0*/  FSETP.NEU.FTZ.AND P0, PT, R7, R12, PT ;  /* 0x0000000c0700720b */ /* 0x000fe40003f1d000 */
[----:B------:R-:W-:Y:S02]  /*0dd0*/  SEL R12, R13, RZ, P2 ;  /* 0x000000ff0d0c7207 */ /* 0x000fe40001000000 */
[----:B------:R-:W-:Y:S02]  /*0de0*/  ISETP.NE.AND P1, PT, R14, RZ, P1 ;  /* 0x000000ff0e00720c */ /* 0x000fe40000f25270 */
[----:B------:R-:W-:-:S02]  /*0df0*/  SHF.R.U32.HI R12, RZ, R12, R11 ;  /* 0x0000000cff0c7219 */ /* 0x000fc4000001160b */
[----:B------:R-:W-:Y:S02]  /*0e00*/  PLOP3.LUT P0, PT, P0, P1, PT, 0xf8, 0x8f ;  /* 0x00000000008f781c */ /* 0x000fe40000703f70 */
[----:B------:R-:W-:Y:S02]  /*0e10*/  SHF.R.U32.HI R14, RZ, 0x1, R12 ;  /* 0x00000001ff0e7819 */ /* 0x000fe4000001160c */
[----:B------:R-:W-:-:S04]  /*0e20*/  SEL R7, RZ, 0x1, !P0 ;  /* 0x00000001ff077807 */ /* 0x000fc80004000000 */
[----:B------:R-:W-:-:S04]  /*0e30*/  LOP3.LUT R7, R7, 0x1, R14, 0xf8, !PT ;  /* 0x0000000107077812 */ /* 0x000fc800078ef80e */
[----:B------:R-:W-:-:S04]  /*0e40*/  LOP3.LUT R7, R7, R12, RZ, 0xc0, !PT ;  /* 0x0000000c07077212 */ /* 0x000fc800078ec0ff */
[----:B------:R-:W-:-:S04]  /*0e50*/  IADD3 R14, PT, PT, R14, R7, RZ ;  /* 0x000000070e0e7210 */ /* 0x000fc80007ffe0ff */
[----:B------:R-:W-:Y:S01]  /*0e60*/  LOP3.LUT R3, R14, R3, RZ, 0xfc, !PT ;  /* 0x000000030e037212 */ /* 0x000fe200078efcff */
[----:B------:R-:W-:Y:S06]  /*0e70*/  BRA `(.L_x_20) ;  /* 0x0000000000107947 */ /* 0x000fec0003800000 */
.L_x_19:
[----:B------:R-:W-:-:S04]  /*0e80*/  LOP3.LUT R3, R3, 0x80000000, RZ, 0xc0, !PT ;  /* 0x8000000003037812 */ /* 0x000fc800078ec0ff */
[----:B------:R-:W-:Y:S01]  /*0e90*/  LOP3.LUT R3, R3, 0x7f800000, RZ, 0xfc, !PT ;  /* 0x7f80000003037812 */ /* 0x000fe200078efcff */
[----:B------:R-:W-:Y:S06]  /*0ea0*/  BRA `(.L_x_20) ;  /* 0x0000000000047947 */ /* 0x000fec0003800000 */
.L_x_18:
[----:B------:R-:W-:-:S07]  /*0eb0*/  LEA R3, R12, R3, 0x17 ;  /* 0x000000030c037211 */ /* 0x000fce00078eb8ff */
.L_x_20:
[----:B------:R-:W-:Y:S05]  /*0ec0*/  BSYNC.RECONVERGENT B2 ;  /* 0x0000000000027941 */ /* 0x000fea0003800200 */
.L_x_17:
[----:B------:R-:W-:Y:S05]  /*0ed0*/  BRA `(.L_x_21) ;  /* 0x0000000000207947 */ /* 0x000fea0003800000 */
.L_x_16:
[----:B------:R-:W-:-:S04]  /*0ee0*/  LOP3.LUT R3, R12, 0x80000000, R3, 0x48, !PT ;  /* 0x800000000c037812 */ /* 0x000fc800078e4803 */
[----:B------:R-:W-:Y:S01]  /*0ef0*/  LOP3.LUT R3, R3, 0x7f800000, RZ, 0xfc, !PT ;  /* 0x7f80000003037812 */ /* 0x000fe200078efcff */
[----:B------:R-:W-:Y:S06]  /*0f00*/  BRA `(.L_x_21) ;  /* 0x0000000000147947 */ /* 0x000fec0003800000 */
.L_x_15:
[----:B------:R-:W-:Y:S01]  /*0f10*/  LOP3.LUT R3, R12, 0x80000000, R3, 0x48, !PT ;  /* 0x800000000c037812 */ /* 0x000fe200078e4803 */
[----:B------:R-:W-:Y:S06]  /*0f20*/  BRA `(.L_x_21) ;  /* 0x00000000000c7947 */ /* 0x000fec0003800000 */
.L_x_14:
[----:B------:R-:W0:Y:S01]  /*0f30*/  MUFU.RSQ R3, -QNAN ;  /* 0xffc0000000037908 */ /* 0x000e220000001400 */
[----:B------:R-:W-:Y:S05]  /*0f40*/  BRA `(.L_x_21) ;  /* 0x0000000000047947 */ /* 0x000fea0003800000 */
.L_x_13:
[----:B------:R-:W-:-:S07]  /*0f50*/  FADD.FTZ R3, R3, R6 ;  /* 0x0000000603037221 */ /* 0x000fce0000010000 */
.L_x_21:
[----:B------:R-:W-:Y:S05]  /*0f60*/  BSYNC.RECONVERGENT B1 ;  /* 0x0000000000017941 */ /* 0x000fea0003800200 */
.L_x_11:
[----:B------:R-:W-:-:S04]  /*0f70*/  HFMA2 R11, -RZ, RZ, 0, 0 ;  /* 0x00000000ff0b7431 */ /* 0x000fc800000001ff */
[----:B0-----:R-:W-:Y:S05]  /*0f80*/  RET.REL.NODEC R10 `(_Z13softmaxKernelPKfPf) ;  /* 0xfffffff00a1c7950 */ /* 0x001fea0003c3ffff */
.L_x_22:
        /* <DEDUP_REMOVED lines=15> */
.L_x_38:


//--------------------- .text._Z11scoreKernelPKfS0_Pf --------------------------
	.section	.text._Z11scoreKernelPKfS0_Pf,"ax",@progbits
	.align	128
        .global         _Z11scoreKernelPKfS0_Pf
        .type           _Z11scoreKernelPKfS0_Pf,@function
        .size           _Z11scoreKernelPKfS0_Pf,(.L_x_39 - _Z11scoreKernelPKfS0_Pf)
        .other          _Z11scoreKernelPKfS0_Pf,@"STO_CUDA_ENTRY STV_DEFAULT"
_Z11scoreKernelPKfS0_Pf:
.text._Z11scoreKernelPKfS0_Pf:
[----:B------:R-:W-:Y:S01]  /*0000*/  LDC R1, c[0x0][0x37c] ;  /* 0x0000df00ff017b82 */ /* 0x000fe20000000800 */
[----:B------:R-:W0:Y:S01]  /*0010*/  S2R R13, SR_TID.Y ;  /* 0x00000000000d7919 */ /* 0x000e220000002200 */
[----:B------:R-:W1:Y:S01]  /*0020*/  LDCU.64 UR8, c[0x0][0x358] ;  /* 0x00006b00ff0877ac */ /* 0x000e620008000a00 */
[----:B------:R-:W2:Y:S01]  /*0030*/  S2R R2, SR_CTAID.Y ;  /* 0x0000000000027919 */ /* 0x000ea20000002600 */
[----:B------:R-:W3:Y:S01]  /*0040*/  S2R R17, SR_TID.X ;  /* 0x0000000000117919 */ /* 0x000ee20000002100 */
[----:B------:R-:W4:Y:S01]  /*0050*/  S2R R0, SR_CTAID.X ;  /* 0x0000000000007919 */ /* 0x000f220000002500 */
[----:B0-----:R-:W-:Y:S01]  /*0060*/  ISETP.GT.U32.AND P1, PT, R13, 0x5, PT ;  /* 0x000000050d00780c */ /* 0x001fe20003f24070 */
[----:B--2---:R-:W-:Y:S01]  /*0070*/  IMAD R2, R2, 0x10, R13 ;  /* 0x0000001002027824 */ /* 0x004fe200078e020d */
[----:B---3--:R-:W-:Y:S01]  /*0080*/  ISETP.GT.U32.AND P0, PT, R17, 0x5, PT ;  /* 0x000000051100780c */ /* 0x008fe20003f04070 */
[----:B----4-:R-:W-:-:S03]  /*0090*/  IMAD R3, R0, 0x10, R17 ;  /* 0x0000001000037824 */ /* 0x010fc600078e0211 */
[----:B------:R-:W-:Y:S02]  /*00a0*/  ISETP.GT.U32.OR P0, PT, R2, 0x4, P0 ;  /* 0x000000040200780c */ /* 0x000fe40000704470 */
        /* <DEDUP_REMOVED lines=15> */
[----:B------:R-:W-:-:S03]  /*01a0*/  LEA R24, R13, UR4, 0x6 ;  /* 0x000000040d187c11 */ /* 0x000fc6000f8e30ff */
[----:B------:R-:W-:Y:S02]  /*01b0*/  @!P1 IMAD R8, R13, 0x40, R16 ;  /* 0x000000400d089824 */ /* 0x000fe400078e0210 */
[----:B------:R-:W-:Y:S02]  /*01c0*/  @P1 IMAD.U32 R16, RZ, RZ, UR5 ;  /* 0x00000005ff101e24 */ /* 0x000fe4000f8e00ff */
[----:B------:R-:W-:-:S03]  /*01d0*/  @!P1 IMAD R15, R17, 0x4, R8 ;  /* 0x00000004110f9824 */ /* 0x000fc600078e0208 */
[----:B0-----:R-:W-:Y:S01]  /*01e0*/  @P1 LEA R4, R13, R16, 0x6 ;  /* 0x000000100d041211 */ /* 0x001fe200078e30ff */
[----:B------:R-:W-:-:S03]  /*01f0*/  IMAD R13, R17, 0x4, R24 ;  /* 0x00000004110d7824 */ /* 0x000fc600078e0218 */
[C---:B------:R-:W-:Y:S01]  /*0200*/  @P1 LEA R14, R17.reuse, R4, 0x2 ;  /* 0x00000004110e1211 */ /* 0x040fe200078e10ff */
[----:B------:R-:W-:Y:S01]  /*0210*/  IMAD R16, R17, 0x4, R16 ;  /* 0x0000000411107824 */ /* 0x000fe200078e0210 */
        /* <DEDUP_REMOVED lines=15> */
[----:B------:R-:W-:Y:S04]  /*0310*/  LDS R19, [R16+0x200] ;  /* 0x0002000010137984 */ /* 0x000fe80000000800 */
[----:B------:R-:W5:Y:S01]  /*0320*/  LDS.128 R12, [R24+0x20] ;  /* 0x00002000180c7984 */ /* 0x000f620000000c00 */
[----:B0-----:R-:W-:-:S03]  /*0330*/  FFMA R4, R4, R23, RZ ;  /* 0x0000001704047223 */ /* 0x001fc600000000ff */
[----:B------:R-:W0:Y:S01]  /*0340*/  LDS R20, [R16+0x240] ;  /* 0x0002400010147984 */ /* 0x000e220000000800 */
[----:B-1----:R-:W-:-:S03]  /*0350*/  FFMA R5, R25, R5, R4 ;  /* 0x0000000519057223 */ /* 0x002fc60000000004 */
[----:B------:R-:W1:Y:S01]  /*0360*/  LDS R23, [R16+0x280] ;  /* 0x0002800010177984 */ /* 0x000e620000000800 */
[----:B--2---:R-:W-:-:S03]  /*0370*/  FFMA R5, R22, R6, R5 ;  /* 0x0000000616057223 */ /* 0x004fc60000000005 */
[----:B------:R-:W2:Y:S01]  /*0380*/  LDS R22, [R16+0x2c0] ;  /* 0x0002c00010167984 */ /* 0x000ea20000000800 */
[----:B---3--:R-:W-:-:S03]  /*0390*/  FFMA R27, R26, R7, R5 ;  /* 0x000000071a1b7223 */ /* 0x008fc60000000005 */
[----:B------:R-:W-:Y:S04]  /*03a0*/  LDS R25, [R16+0x300] ;  /* 0x0003000010197984 */ /* 0x000fe80000000800 */
[----:B------:R-:W3:Y:S01]  /*03b0*/  LDS.128 R4, [R24+0x30] ;  /* 0x0000300018047984 */ /* 0x000ee20000000c00 */
[----:B----4-:R-:W-:-:S03]  /*03c0*/  FFMA R17, R8, R17, R27 ;  /* 0x0000001108117223 */ /* 0x010fc6000000001b */
[----:B------:R4:W4:Y:S01]  /*03d0*/  LDS R8, [R16+0x340] ;  /* 0x0003400010087984 */ /* 0x0009220000000800 */
[----:B-----5:R-:W-:-:S03]  /*03e0*/  FFMA R0, R0, R9, R17 ;  /* 0x0000000900007223 */ /* 0x020fc60000000011 */
[----:B------:R0:W4:Y:S01]  /*03f0*/  LDS R9, [R16+0x380] ;  /* 0x0003800010097984 */ /* 0x0001220000000800 */
[----:B------:R-:W-:-:S03]  /*0400*/  FFMA R21, R21, R10, R0 ;  /* 0x0000000a15157223 */ /* 0x000fc60000000000 */
[----:B------:R0:W4:Y:S01]  /*0410*/  LDS R0, [R16+0x3c0] ;  /* 0x0003c00010007984 */ /* 0x0001220000000800 */
[----:B------:R-:W-:Y:S01]  /*0420*/  FFMA R11, R18, R11, R21 ;  /* 0x0000000b120b7223 */ /* 0x000fe20000000015 */
[----:B------:R-:W-:Y:S01]  /*0430*/  VIMNMX.U32 R10, PT, PT, R3, R2, !PT ;  /* 0x00000002030a7248 */ /* 0x000fe20007fe0000 */
[----:B------:R-:W-:Y:S03]  /*0440*/  BAR.SYNC.DEFER_BLOCKING 0x0 ;  /* 0x0000000000007b1d */ /* 0x000fe60000010000 */
[----:B------:R-:W-:Y:S01]  /*0450*/  ISETP.GT.U32.AND P0, PT, R10, 0x4, PT ;  /* 0x000000040a00780c */ /* 0x000fe20003f04070 */
[----:B------:R-:W-:-:S04]  /*0460*/  FFMA R11, R12, R19, R11 ;  /* 0x000000130c0b7223 */ /* 0x000fc8000000000b */
[----:B0-----:R-:W-:-:S04]  /*0470*/  FFMA R20, R20, R13, R11 ;  /* 0x0000000d14147223 */ /* 0x001fc8000000000b */
[----:B-1----:R-:W-:-:S04]  /*0480*/  FFMA R23, R23, R14, R20 ;  /* 0x0000000e17177223 */ /* 0x002fc80000000014 */
[----:B--2---:R-:W-:-:S04]  /*0490*/  FFMA R15, R22, R15, R23 ;  /* 0x0000000f160f7223 */ /* 0x004fc80000000017 */
[----:B---3--:R-:W-:Y:S01]  /*04a0*/  FFMA R15, R4, R25, R15 ;  /* 0x00000019040f7223 */ /* 0x008fe2000000000f */
[----:B------:R-:W-:Y:S06]  /*04b0*/  @P0 EXIT ;  /* 0x000000000000094d */ /* 0x000fec0003800000 */
[----:B----4-:R-:W-:Y:S01]  /*04c0*/  FFMA R8, R8, R5, R15 ;  /* 0x0000000508087223 */ /* 0x010fe2000000000f */
[----:B------:R-:W-:Y:S02]  /*04d0*/  HFMA2 R11, -RZ, RZ, 1.7041015625, 9.0301036834716796875e-05 ;  /* 0x3ed105ebff0b7431 */ /* 0x000fe400000001ff */
[----:B------:R-:W-:Y:S01]  /*04e0*/  IMAD.MOV.U32 R4, RZ, RZ, 0x401cc471 ;  /* 0x401cc471ff047424 */ /* 0x000fe200078e00ff */
[----:B------:R-:W-:Y:S01]  /*04f0*/  BSSY.RECONVERGENT B1, `(.L_x_23) ;  /* 0x000000d000017945 */ /* 0x000fe20003800200 */
[----:B------:R-:W-:-:S04]  /*0500*/  FFMA R9, R9, R6, R8 ;  /* 0x0000000609097223 */ /* 0x000fc80000000008 */
[----:B------:R-:W-:Y:S01]  /*0510*/  FFMA R0, R0, R7, R9 ;  /* 0x0000000700007223 */ /* 0x000fe20000000009 */
[----:B------:R-:W-:-:S03]  /*0520*/  FFMA R4, R11, -R4, 1 ;  /* 0x3f8000000b047423 */ /* 0x000fc60000000804 */
[----:B------:R-:W0:Y:S01]  /*0530*/  FCHK P0, R0, 2.4494898319244384766 ;  /* 0x401cc47100007902 */ /* 0x000e220000000000 */
[----:B------:R-:W-:-:S04]  /*0540*/  FFMA R5, R4, R11, 0.4082482755184173584 ;  /* 0x3ed105eb04057423 */ /* 0x000fc8000000000b */
[----:B------:R-:W-:-:S04]  /*0550*/  FFMA R4, R0, R5, RZ ;  /* 0x0000000500047223 */ /* 0x000fc800000000ff */
[----:B------:R-:W-:-:S04]  /*0560*/  FFMA R6, R4, -2.4494898319244384766, R0 ;  /* 0xc01cc47104067823 */ /* 0x000fc80000000000 */
[----:B------:R-:W-:Y:S01]  /*0570*/  FFMA R7, R5, R6, R4 ;  /* 0x0000000605077223 */ /* 0x000fe20000000004 */
[----:B0-----:R-:W-:Y:S06]  /*0580*/  @!P0 BRA `(.L_x_24) ;  /* 0x00000000000c8947 */ /* 0x001fec0003800000 */
[----:B------:R-:W-:-:S07]  /*0590*/  MOV R4, 0x5b0 ;  /* 0x000005b000047802 */ /* 0x000fce0000000f00 */
[----:B------:R-:W-:Y:S05]  /*05a0*/  CALL.REL.NOINC `($__internal_1_$__cuda_sm3x_div_rn_noftz_f32_slowpath) ;  /* 0x00000000001c7944 */ /* 0x000fea0003c00000 */
[----:B------:R-:W-:-:S07]  /*05b0*/  MOV R7, R6 ;  /* 0x0000000600077202 */ /* 0x000fce0000000f00 */
.L_x_24:
[----:B------:R-:W-:Y:S05]  /*05c0*/  BSYNC.RECONVERGENT B1 ;  /* 0x0000000000017941 */ /* 0x000fea0003800200 */
.L_x_23:
[----:B------:R-:W0:Y:S01]  /*05d0*/  LDC.64 R4, c[0x0][0x390] ;  /* 0x0000e400ff047b82 */ /* 0x000e220000000a00 */
[----:B------:R-:W-:-:S04]  /*05e0*/  IMAD R3, R2, 0x5, R3 ;  /* 0x0000000502037824 */ /* 0x000fc800078e0203 */
[----:B0-----:R-:W-:-:S05]  /*05f0*/  IMAD.WIDE.U32 R2, R3, 0x4, R4 ;  /* 0x0000000403027825 */ /* 0x001fca00078e0004 */
[----:B------:R-:W-:Y:S01]  /*0600*/  STG.E desc[UR8][R2.64], R7 ;  /* 0x0000000702007986 */ /* 0x000fe2000c101908 */
[----:B------:R-:W-:Y:S05]  /*0610*/  EXIT ;  /* 0x000000000000794d */ /* 0x000fea0003800000 */
        .weak           $__internal_1_$__cuda_sm3x_div_rn_noftz_f32_slowpath
        .type           $__internal_1_$__cuda_sm3x_div_rn_noftz_f32_slowpath,@function
        .size           $__internal_1_$__cuda_sm3x_div_rn_noftz_f32_slowpath,(.L_x_39 - $__internal_1_$__cuda_sm3x_div_rn_noftz_f32_slowpath)
$__internal_1_$__cuda_sm3x_div_rn_noftz_f32_slowpath:
[----:B------:R-:W-:Y:S01]  /*0620*/  SHF.R.U32.HI R5, RZ, 0x17, R0 ;  /* 0x00000017ff057819 */ /* 0x000fe20000011600 */
[----:B------:R-:W-:Y:S04]  /*0630*/  BSSY.RECONVERGENT B0, `(.L_x_25) ;  /* 0x000005c000007945 */ /* 0x000fe80003800200 */
[----:B------:R-:W-:Y:S01]  /*0640*/  BSSY.RELIABLE B2, `(.L_x_26) ;  /* 0x000001a000027945 */ /* 0x000fe20003800100 */
[----:B------:R-:W-:Y:S02]  /*0650*/  MOV R6, R0 ;  /* 0x0000000000067202 */ /* 0x000fe40000000f00 */
[----:B------:R-:W-:-:S05]  /*0660*/  LOP3.LUT R5, R5, 0xff, RZ, 0xc0, !PT ;  /* 0x000000ff05057812 */ /* 0x000fca00078ec0ff */
[----:B------:R-:W-:-:S05]  /*0670*/  VIADD R8, R5, 0xffffffff ;  /* 0xffffffff05087836 */ /* 0x000fca0000000000 */
[----:B------:R-:W-:-:S13]  /*0680*/  ISETP.GT.U32.OR P0, PT, R8, 0xfd, !PT ;  /* 0x000000fd0800780c */ /* 0x000fda0007f04470 */
[----:B------:R-:W-:Y:S01]  /*0690*/  @!P0 IMAD.MOV.U32 R7, RZ, RZ, RZ ;  /* 0x000000ffff078224 */ /* 0x000fe200078e00ff */
[----:B------:R-:W-:Y:S06]  /*06a0*/  @!P0 BRA `(.L_x_27) ;  /* 0x00000000004c8947 */ /* 0x000fec0003800000 */
[----:B------:R-:W-:-:S13]  /*06b0*/  FSETP.GTU.FTZ.AND P0, PT, |R0|, +INF , PT ;  /* 0x7f8000000000780b */ /* 0x000fda0003f1c200 */
[----:B------:R-:W-:Y:S05]  /*06c0*/  @P0 BREAK.RELIABLE B2 ;  /* 0x0000000000020942 */ /* 0x000fea0003800100 */
[----:B------:R-:W-:Y:S05]  /*06d0*/  @P0 BRA `(.L_x_28) ;  /* 0x0000000400400947 */ /* 0x000fea0003800000 */
[----:B------:R-:W-:-:S05]  /*06e0*/  HFMA2 R7, -RZ, RZ, 2.0546875, -4.44140625 ;  /* 0x401cc471ff077431 */ /* 0x000fca00000001ff */
[----:B------:R-:W-:-:S13]  /*06f0*/  LOP3.LUT P0, RZ, R7, 0x7fffffff, R6, 0xc8, !PT ;  /* 0x7fffffff07ff7812 */ /* 0x000fda000780c806 */
[----:B------:R-:W-:Y:S05]  /*0700*/  @!P0 BREAK.RELIABLE B2 ;  /* 0x0000000000028942 */ /* 0x000fea0003800100 */
[----:B------:R-:W-:Y:S05]  /*0710*/  @!P0 BRA `(.L_x_29) ;  /* 0x0000000400288947 */ /* 0x000fea0003800000 */
[----:B------:R-:W-:-:S13]  /*0720*/  LOP3.LUT P0, RZ, R6, 0x7fffffff, RZ, 0xc0, !PT ;  /* 0x7fffffff06ff7812 */ /* 0x000fda000780c0ff */
[----:B------:R-:W-:Y:S05]  /*0730*/  @!P0 BREAK.RELIABLE B2 ;  /* 0x0000000000028942 */ /* 0x000fea0003800100 */
[----:B------:R-:W-:Y:S05]  /*0740*/  @!P0 BRA `(.L_x_30) ;  /* 0x0000000400148947 */ /* 0x000fea0003800000 */
[----:B------:R-:W-:Y:S02]  /*0750*/  FSETP.NEU.FTZ.AND P0, PT, |R0|, +INF , PT ;  /* 0x7f8000000000780b */ /* 0x000fe40003f1d200 */
[----:B------:R-:W-:-:S04]  /*0760*/  LOP3.LUT P1, RZ, R7, 0x7fffffff, RZ, 0xc0, !PT ;  /* 0x7fffffff07ff7812 */ /* 0x000fc8000782c0ff */
[----:B------:R-:W-:-:S13]  /*0770*/  PLOP3.LUT P0, PT, P0, P1, PT, 0x2f, 0xf2 ;  /* 0x0000000000f2781c */ /* 0x000fda0000702577 */
[----:B------:R-:W-:Y:S05]  /*0780*/  @P0 BREAK.RELIABLE B2 ;  /* 0x0000000000020942 */ /* 0x000fea0003800100 */
[----:B------:R-:W-:Y:S05]  /*0790*/  @P0 BRA `(.L_x_31) ;  /* 0x0000000000f40947 */ /* 0x000fea0003800000 */
[----:B------:R-:W-:-:S13]  /*07a0*/  ISETP.GE.AND P0, PT, R8, RZ, PT ;  /* 0x000000ff0800720c */ /* 0x000fda0003f06270 */
[----:B------:R-:W-:Y:S02]  /*07b0*/  @P0 IMAD.MOV.U32 R7, RZ, RZ, RZ ;  /* 0x000000ffff070224 */ /* 0x000fe400078e00ff */
[----:B------:R-:W-:Y:S01]  /*07c0*/  @!P0 FFMA R6, R0, 1.84467440737095516160e+19, RZ ;  /* 0x5f80000000068823 */ /* 0x000fe200000000ff */
[----:B------:R-:W-:-:S07]  /*07d0*/  @!P0 MOV R7, 0xffffffc0 ;  /* 0xffffffc000078802 */ /* 0x000fce0000000f00 */
.L_x_27:
[----:B------:R-:W-:Y:S05]  /*07e0*/  BSYNC.RELIABLE B2 ;  /* 0x0000000000027941 */ /* 0x000fea0003800100 */
.L_x_26:
[----:B------:R-:W-:Y:S01]  /*07f0*/  UMOV UR4, 0x401cc471 ;  /* 0x401cc47100047882 */ /* 0x000fe20000000000 */
[----:B------:R-:W-:Y:S01]  /*0800*/  VIADD R5, R5, 0xffffff81 ;  /* 0xffffff8105057836 */ /* 0x000fe20000000000 */
[----:B------:R-:W-:Y:S01]  /*0810*/  UIADD3 UR4, UPT, UPT, UR4, -0x800000, URZ ;  /* 0xff80000004047890 */ /* 0x000fe2000fffe0ff */
[----:B------:R-:W-:Y:S02]  /*0820*/  BSSY.RECONVERGENT B2, `(.L_x_32) ;  /* 0x0000033000027945 */ /* 0x000fe40003800200 */
[----:B------:R-:W-:Y:S01]  /*0830*/  IMAD R0, R5, -0x800000, R6 ;  /* 0xff80000005007824 */ /* 0x000fe200078e0206 */
[----:B------:R-:W-:Y:S02]  /*0840*/  IADD3 R7, PT, PT, R7, -0x1, R5 ;  /* 0xffffffff07077810 */ /* 0x000fe40007ffe005 */
[----:B------:R-:W-:-:S03]  /*0850*/  FADD.FTZ R9, -RZ, -UR4 ;  /* 0x80000004ff097e21 */ /* 0x000fc60008010100 */
[----:B------:R-:W0:Y:S02]  /*0860*/  MUFU.RCP R8, UR4 ;  /* 0x0000000400087d08 */ /* 0x000e240008001000 */
        /* <DEDUP_REMOVED lines=9> */
[----:B------:R-:W-:-:S05]  /*0900*/  IADD3 R10, PT, PT, R0, R7, RZ ;  /* 0x00000007000a7210 */ /* 0x000fca0007ffe0ff */
[----:B------:R-:W-:-:S05]  /*0910*/  VIADD R0, R10, 0xffffffff ;  /* 0xffffffff0a007836 */ /* 0x000fca0000000000 */
        /* <DEDUP_REMOVED lines=9> */
[CC--:B------:R-:W-:Y:S01]  /*09b0*/  FFMA.RZ R0, R11.reuse, R9.reuse, R8 ;  /* 0x000000090b007223 */ /* 0x0c0fe2000000c008 */
[----:B------:R-:W-:Y:S01]  /*09c0*/  IMAD.MOV R7, RZ, RZ, -R10 ;  /* 0x000000ffff077224 */ /* 0x000fe200078e0a0a */
[C---:B------:R-:W-:Y:S02]  /*09d0*/  ISETP.NE.AND P2, PT, R10.reuse, RZ, PT ;  /* 0x000000ff0a00720c */ /* 0x040fe40003f45270 */
[----:B------:R-:W-:Y:S02]  /*09e0*/  ISETP.NE.AND P1, PT, R10, RZ, PT ;  /* 0x000000ff0a00720c */ /* 0x000fe40003f25270 */
[----:B------:R-:W-:Y:S01]  /*09f0*/  LOP3.LUT R5, R0, 0x7fffff, RZ, 0xc0, !PT ;  /* 0x007fffff00057812 */ /* 0x000fe200078ec0ff */
[CCC-:B------:R-:W-:Y:S01]  /*0a00*/  FFMA.RP R0, R11.reuse, R9.reuse, R8.reuse ;  /* 0x000000090b007223 */ /* 0x1c0fe20000008008 */
[----:B------:R-:W-:Y:S01]  /*0a10*/  FFMA.RM R11, R11, R9, R8 ;  /* 0x000000090b0b7223 */ /* 0x000fe20000004008 */
[----:B------:R-:W-:Y:S02]  /*0a20*/  IADD3 R8, PT, PT, R10, 0x20, RZ ;  /* 0x000000200a087810 */ /* 0x000fe40007ffe0ff */
[----:B------:R-:W-:-:S02]  /*0a30*/  LOP3.LUT R5, R5, 0x800000, RZ, 0xfc, !PT ;  /* 0x0080000005057812 */ /* 0x000fc400078efcff */
[----:B------:R-:W-:Y:S02]  /*0a40*/  FSETP.NEU.FTZ.AND P0, PT, R0, R11, PT ;  /* 0x0000000b0000720b */ /* 0x000fe40003f1d000 */
[----:B------:R-:W-:Y:S02]  /*0a50*/  SHF.L.U32 R8, R5, R8, RZ ;  /* 0x0000000805087219 */ /* 0x000fe400000006ff */
[----:B------:R-:W-:Y:S02]  /*0a60*/  SEL R0, R7, RZ, P2 ;  /* 0x000000ff07007207 */ /* 0x000fe40001000000 */
[----:B------:R-:W-:Y:S02]  /*0a70*/  ISETP.NE.AND P1, PT, R8, RZ, P1 ;  /* 0x000000ff0800720c */ /* 0x000fe40000f25270 */
[----:B------:R-:W-:Y:S02]  /*0a80*/  SHF.R.U32.HI R0, RZ, R0, R5 ;  /* 0x00000000ff007219 */ /* 0x000fe40000011605 */
[----:B------:R-:W-:-:S02]  /*0a90*/  PLOP3.LUT P0, PT, P0, P1, PT, 0xf8, 0x8f ;  /* 0x00000000008f781c */ /* 0x000fc40000703f70 */
[----:B------:R-:W-:Y:S02]  /*0aa0*/  SHF.R.U32.HI R8, RZ, 0x1, R0 ;  /* 0x00000001ff087819 */ /* 0x000fe40000011600 */
[----:B------:R-:W-:-:S04]  /*0ab0*/  SEL R5, RZ, 0x1, !P0 ;  /* 0x00000001ff057807 */ /* 0x000fc80004000000 */
[----:B------:R-:W-:-:S04]  /*0ac0*/  LOP3.LUT R5, R5, 0x1, R8, 0xf8, !PT ;  /* 0x0000000105057812 */ /* 0x000fc800078ef808 */
[----:B------:R-:W-:-:S04]  /*0ad0*/  LOP3.LUT R5, R5, R0, RZ, 0xc0, !PT ;  /* 0x0000000005057212 */ /* 0x000fc800078ec0ff */
[----:B------:R-:W-:-:S04]  /*0ae0*/  IADD3 R5, PT, PT, R8, R5, RZ ;  /* 0x0000000508057210 */ /* 0x000fc80007ffe0ff */
[----:B------:R-:W-:Y:S01]  /*0af0*/  LOP3.LUT R6, R5, R6, RZ, 0xfc, !PT ;  /* 0x0000000605067212 */ /* 0x000fe200078efcff */
[----:B------:R-:W-:Y:S06]  /*0b00*/  BRA `(.L_x_35) ;  /* 0x0000000000107947 */ /* 0x000fec0003800000 */
.L_x_34:
[----:B------:R-:W-:-:S04]  /*0b10*/  LOP3.LUT R6, R6, 0x80000000, RZ, 0xc0, !PT ;  /* 0x8000000006067812 */ /* 0x000fc800078ec0ff */
[----:B------:R-:W-:Y:S01]  /*0b20*/  LOP3.LUT R6, R6, 0x7f800000, RZ, 0xfc, !PT ;  /* 0x7f80000006067812 */ /* 0x000fe200078efcff */
[----:B------:R-:W-:Y:S06]  /*0b30*/  BRA `(.L_x_35) ;  /* 0x0000000000047947 */ /* 0x000fec0003800000 */
.L_x_33:
[----:B------:R-:W-:-:S07]  /*0b40*/  IMAD R6, R7, 0x800000, R6 ;  /* 0x0080000007067824 */ /* 0x000fce00078e0206 */
.L_x_35:
[----:B------:R-:W-:Y:S05]  /*0b50*/  BSYNC.RECONVERGENT B2 ;  /* 0x0000000000027941 */ /* 0x000fea0003800200 */
.L_x_32:
[----:B------:R-:W-:Y:S05]  /*0b60*/  BRA `(.L_x_36) ;  /* 0x0000000000207947 */ /* 0x000fea0003800000 */
.L_x_31:
[----:B------:R-:W-:-:S04]  /*0b70*/  LOP3.LUT R6, R7, 0x80000000, R6, 0x48, !PT ;  /* 0x8000000007067812 */ /* 0x000fc800078e4806 */
[----:B------:R-:W-:Y:S01]  /*0b80*/  LOP3.LUT R6, R6, 0x7f800000, RZ, 0xfc, !PT ;  /* 0x7f80000006067812 */ /* 0x000fe200078efcff */
[----:B------:R-:W-:Y:S06]  /*0b90*/  BRA `(.L_x_36) ;  /* 0x0000000000147947 */ /* 0x000fec0003800000 */
.L_x_30:
[----:B------:R-:W-:Y:S01]  /*0ba0*/  LOP3.LUT R6, R7, 0x80000000, R6, 0x48, !PT ;  /* 0x8000000007067812 */ /* 0x000fe200078e4806 */
[----:B------:R-:W-:Y:S06]  /*0bb0*/  BRA `(.L_x_36) ;  /* 0x00000000000c7947 */ /* 0x000fec0003800000 */
.L_x_29:
[----:B------:R-:W0:Y:S01]  /*0bc0*/  MUFU.RSQ R6, -QNAN ;  /* 0xffc0000000067908 */ /* 0x000e220000001400 */
[----:B------:R-:W-:Y:S05]  /*0bd0*/  BRA `(.L_x_36) ;  /* 0x0000000000047947 */ /* 0x000fea0003800000 */
.L_x_28:
[----:B------:R-:W-:-:S07]  /*0be0*/  FADD.FTZ R6, R0, 2.4494898319244384766 ;  /* 0x401cc47100067421 */ /* 0x000fce0000010000 */
.L_x_36:
[----:B------:R-:W-:Y:S05]  /*0bf0*/  BSYNC.RECONVERGENT B0 ;  /* 0x0000000000007941 */ /* 0x000fea0003800200 */
.L_x_25:
[----:B------:R-:W-:-:S04]  /*0c00*/  HFMA2 R5, -RZ, RZ, 0, 0 ;  /* 0x00000000ff057431 */ /* 0x000fc800000001ff */
[----:B0-----:R-:W-:Y:S05]  /*0c10*/  RET.REL.NODEC R4 `(_Z11scoreKernelPKfS0_Pf) ;  /* 0xfffffff004f87950 */ /* 0x001fea0003c3ffff */
.L_x_37:
        /* <DEDUP_REMOVED lines=14> */
.L_x_39:


//--------------------- .nv.shared._Z12outputKernelPKfS0_Pf --------------------------
	.section	.nv.shared._Z12outputKernelPKfS0_Pf,"aw",@nobits
	.sectionflags	@""
	.align	4
.nv.shared._Z12outputKernelPKfS0_Pf:
	.zero		3072


//--------------------- .nv.shared.reserved.0     --------------------------
	.section	.nv.shared.reserved.0,"aw",@nobits
	.weak		__nv_reservedSMEM_offset_0_alias
	.size		__nv_reservedSMEM_offset_0_alias, 0, 64
	.other		__nv_reservedSMEM_offset_0_alias,@"STO_CUDA_RESERVED_SHARED STV_DEFAULT"
__nv_reservedSMEM_offset_0_alias:
	.zero		0
	.zero		64


//--------------------- .nv.shared._Z11scoreKernelPKfS0_Pf --------------------------
	.section	.nv.shared._Z11scoreKernelPKfS0_Pf,"aw",@nobits
	.sectionflags	@""
	.align	4
.nv.shared._Z11scoreKernelPKfS0_Pf:
	.zero		3072


//--------------------- .nv.constant0._Z12outputKernelPKfS0_Pf --------------------------
	.section	.nv.constant0._Z12outputKernelPKfS0_Pf,"a",@progbits
	.sectionflags	@""
	.align	4
.nv.constant0._Z12outputKernelPKfS0_Pf:
	.zero		920


//--------------------- .nv.constant0._Z13softmaxKernelPKfPf --------------------------
	.section	.nv.constant0._Z13softmaxKernelPKfPf,"a",@progbits
	.sectionflags	@""
	.align	4
.nv.constant0._Z13softmaxKernelPKfPf:
	.zero		912


//--------------------- .nv.constant0._Z11scoreKernelPKfS0_Pf --------------------------
	.section	.nv.constant0._Z11scoreKernelPKfS0_Pf,"a",@progbits
	.sectionflags	@""
	.align	4
.nv.constant0._Z11scoreKernelPKfS0_Pf:
	.zero		920


//--------------------- SYMBOLS --------------------------

	.type		.nv.reservedSmem.offset0,@object
	.size		.nv.reservedSmem.offset0,0x4
	.type		.nv.reservedSmem.cap,@object
	.size		.nv.reservedSmem.cap,0x4
